def attn_fwd(
    Q,
    K,
    V,
    Out,
    Lse,
    sm_scale,
    stride_qz,
    stride_qh,
    stride_qm,
    stride_qk,
    stride_kz,
    stride_kh,
    stride_kn,
    stride_kk,
    stride_vz,
    stride_vh,
    stride_vn,
    stride_vk,
    stride_oz,
    stride_oh,
    stride_om,
    stride_ok,
    seqlen_q,
    seqlen_k,
    BLOCK_M: tl.constexpr,
    BLOCK_N: tl.constexpr,
    HEAD_DIM: tl.constexpr,
    CAUSAL: tl.constexpr,
):
    start_m = tl.program_id(0)
    off_hz = tl.program_id(1)
    q_off = off_hz * stride_qh
    k_off = off_hz * stride_kh
    v_off = off_hz * stride_vh
    offs_m = start_m * BLOCK_M + tl.arange(0, BLOCK_M)
    offs_d = tl.arange(0, HEAD_DIM)
    offs_n = tl.arange(0, BLOCK_N)
    q_ptrs = Q + q_off + offs_m[:, None] * stride_qm + offs_d[None, :] * stride_qk
    k_ptrs = K + k_off + offs_d[:, None] * stride_kk + offs_n[None, :] * stride_kn
    v_ptrs = V + v_off + offs_n[:, None] * stride_vn + offs_d[None, :] * stride_vk
    m_i = tl.full([BLOCK_M], float("-inf"), dtype=tl.float32)
    l_i = tl.zeros([BLOCK_M], dtype=tl.float32) + 1.0
    acc = tl.zeros([BLOCK_M, HEAD_DIM], dtype=tl.float32)
    q = tl.load(q_ptrs)
    acc, l_i, m_i = _attn_fwd_inner(
        acc,
        l_i,
        m_i,
        q,
        k_ptrs,
        v_ptrs,
        sm_scale,
        stride_kn,
        stride_vn,
        start_m,
        seqlen_k,
        BLOCK_M,
        BLOCK_N,
        HEAD_DIM,
        CAUSAL,
    )
    acc = acc / l_i[:, None]
    lse = m_i + tl.math.log2(l_i) / 1.4426950408889634
    o_ptrs = (
        Out
        + off_hz * stride_oh
        + offs_m[:, None] * stride_om
        + offs_d[None, :] * stride_ok
    )
    tl.store(o_ptrs, acc.to(Out.dtype.element_ty))
    tl.store(Lse + off_hz * seqlen_q + offs_m, lse)

# config = {"BLOCK_M": 128, "BLOCK_N": 32, "HEAD_DIM": 128, "arch": "sm_90", "causal": false, "dtype": "fp8e4m3", "num_stages": 2, "num_warps": 8}
# arch = sm_90


// ===== COMPILED SASS (sm_90a) =====

	.target	sm_90a

	.elftype	@"ET_EXEC"


//--------------------- .note.nv.tkinfo           --------------------------
	.section	.note.nv.tkinfo,"",@"SHT_NOTE"
	.sectionflags	@"SHF_NOTE_NV_TKINFO"
	.tkinfo
        /*0018*/ 	.word	0x00000002
        /*0030*/ 	.string	""
        /*0030*/ 	.string	"ptxas"
        /*0030*/ 	.string	"Cuda compilation tools, release 13.0, V13.0.88"
        /*0030*/ 	.string	"Build cuda_13.0.r13.0/compiler.36424714_0"
        /*0030*/ 	.string	"-v  -suppress-debug-info  -lineinfo  -arch sm_90a "



//--------------------- .note.nv.cuinfo           --------------------------
	.section	.note.nv.cuinfo,"",@"SHT_NOTE"
	.sectionflags	@"SHF_NOTE_NV_CUINFO"
        /*0018*/ 	.short	0x0002
        /*001a*/ 	.short	0x005a
        /*001c*/ 	.short	0x0082
	.zero		2


//--------------------- .nv.info                  --------------------------
	.section	.nv.info,"",@"SHT_CUDA_INFO"
	.align	4


	//----- nvinfo : EIATTR_REGCOUNT
	.align		4
        /*0000*/ 	.byte	0x04, 0x2f
        /*0002*/ 	.short	(.L_2 - .L_1)
	.align		4
.L_1:
        /*0004*/ 	.word	index@(attn_fwd)
        /*0008*/ 	.word	0x000000ea


	//----- nvinfo : EIATTR_FRAME_SIZE
	.align		4
.L_2:
        /*000c*/ 	.byte	0x04, 0x11
        /*000e*/ 	.short	(.L_4 - .L_3)
	.align		4
.L_3:
        /*0010*/ 	.word	index@(attn_fwd)
        /*0014*/ 	.word	0x00000000


	//----- nvinfo : EIATTR_MIN_STACK_SIZE
	.align		4
.L_4:
        /*0018*/ 	.byte	0x04, 0x12
        /*001a*/ 	.short	(.L_6 - .L_5)
	.align		4
.L_5:
        /*001c*/ 	.word	index@(attn_fwd)
        /*0020*/ 	.word	0x00000000
.L_6:


//--------------------- .nv.compat                --------------------------
	.section	.nv.compat,"",@"SHT_CUDA_COMPAT_INFO"
	.align	4
        /*0000*/ 	.byte	0x02, 0x09, 0x01, 0x00, 0x02, 0x02, 0x04, 0x00, 0x02, 0x05, 0x05, 0x00, 0x03, 0x07, 0x01, 0x01
        /*0010*/ 	.byte	0x02, 0x03, 0x00, 0x00, 0x02, 0x06, 0x01, 0x00, 0x04, 0x0b, 0x08, 0x00, 0x00, 0x00, 0x00, 0x00
        /*0020*/ 	.byte	0x00, 0x00, 0x00, 0x00


//--------------------- .nv.info.attn_fwd         --------------------------
	.section	.nv.info.attn_fwd,"",@"SHT_CUDA_INFO"
	.sectionflags	@""
	.align	4


	//----- nvinfo : EIATTR_CUDA_API_VERSION
	.align		4
        /*0000*/ 	.byte	0x04, 0x37
        /*0002*/ 	.short	(.L_8 - .L_7)
.L_7:
        /*0004*/ 	.word	0x00000082


	//----- nvinfo : EIATTR_KPARAM_INFO
	.align		4
.L_8:
        /*0008*/ 	.byte	0x04, 0x17
        /*000a*/ 	.short	(.L_10 - .L_9)
.L_9:
        /*000c*/ 	.word	0x00000000
        /*0010*/ 	.short	0x0019
        /*0012*/ 	.short	0x0080
        /*0014*/ 	.byte	0x00, 0xf4, 0x21, 0x00


	//----- nvinfo : EIATTR_KPARAM_INFO
	.align		4
.L_10:
        /*0018*/ 	.byte	0x04, 0x17
        /*001a*/ 	.short	(.L_12 - .L_11)
.L_11:
        /*001c*/ 	.word	0x00000000
        /*0020*/ 	.short	0x0018
        /*0022*/ 	.short	0x0078
        /*0024*/ 	.byte	0x00, 0xf4, 0x21, 0x00


	//----- nvinfo : EIATTR_KPARAM_INFO
	.align		4
.L_12:
        /*0028*/ 	.byte	0x04, 0x17
        /*002a*/ 	.short	(.L_14 - .L_13)
.L_13:
        /*002c*/ 	.word	0x00000000
        /*0030*/ 	.short	0x0017
        /*0032*/ 	.short	0x0070
        /*0034*/ 	.byte	0x00, 0xf0, 0x11, 0x00


	//----- nvinfo : EIATTR_KPARAM_INFO
	.align		4
.L_14:
        /*0038*/ 	.byte	0x04, 0x17
        /*003a*/ 	.short	(.L_16 - .L_15)
.L_15:
        /*003c*/ 	.word	0x00000000
        /*0040*/ 	.short	0x0016
        /*0042*/ 	.short	0x006c
        /*0044*/ 	.byte	0x00, 0xf0, 0x11, 0x00


	//----- nvinfo : EIATTR_KPARAM_INFO
	.align		4
.L_16:
        /*0048*/ 	.byte	0x04, 0x17
        /*004a*/ 	.short	(.L_18 - .L_17)
.L_17:
        /*004c*/ 	.word	0x00000000
        /*0050*/ 	.short	0x0015
        /*0052*/ 	.short	0x0068
        /*0054*/ 	.byte	0x00, 0xf0, 0x11, 0x00


	//----- nvinfo : EIATTR_KPARAM_INFO
	.align		4
.L_18:
        /*0058*/ 	.byte	0x04, 0x17
        /*005a*/ 	.short	(.L_20 - .L_19)
.L_19:
        /*005c*/ 	.word	0x00000000
        /*0060*/ 	.short	0x0014
        /*0062*/ 	.short	0x0064
        /*0064*/ 	.byte	0x00, 0xf0, 0x11, 0x00


	//----- nvinfo : EIATTR_KPARAM_INFO
	.align		4
.L_20:
        /*0068*/ 	.byte	0x04, 0x17
        /*006a*/ 	.short	(.L_22 - .L_21)
.L_21:
        /*006c*/ 	.word	0x00000000
        /*0070*/ 	.short	0x0013
        /*0072*/ 	.short	0x0060
        /*0074*/ 	.byte	0x00, 0xf0, 0x11, 0x00


	//----- nvinfo : EIATTR_KPARAM_INFO
	.align		4
.L_22:
        /*0078*/ 	.byte	0x04, 0x17
        /*007a*/ 	.short	(.L_24 - .L_23)
.L_23:
        /*007c*/ 	.word	0x00000000
        /*0080*/ 	.short	0x0012
        /*0082*/ 	.short	0x005c
        /*0084*/ 	.byte	0x00, 0xf0, 0x11, 0x00


	//----- nvinfo : EIATTR_KPARAM_INFO
	.align		4
.L_24:
        /*0088*/ 	.byte	0x04, 0x17
        /*008a*/ 	.short	(.L_26 - .L_25)
.L_25:
        /*008c*/ 	.word	0x00000000
        /*0090*/ 	.short	0x0011
        /*0092*/ 	.short	0x0058
        /*0094*/ 	.byte	0x00, 0xf0, 0x11, 0x00


	//----- nvinfo : EIATTR_KPARAM_INFO
	.align		4
.L_26:
        /*0098*/ 	.byte	0x04, 0x17
        /*009a*/ 	.short	(.L_28 - .L_27)
.L_27:
        /*009c*/ 	.word	0x00000000
        /*00a0*/ 	.short	0x0010
        /*00a2*/ 	.short	0x0054
        /*00a4*/ 	.byte	0x00, 0xf0, 0x11, 0x00


	//----- nvinfo : EIATTR_KPARAM_INFO
	.align		4
.L_28:
        /*00a8*/ 	.byte	0x04, 0x17
        /*00aa*/ 	.short	(.L_30 - .L_29)
.L_29:
        /*00ac*/ 	.word	0x00000000
        /*00b0*/ 	.short	0x000f
        /*00b2*/ 	.short	0x0050
        /*00b4*/ 	.byte	0x00, 0xf0, 0x11, 0x00


	//----- nvinfo : EIATTR_KPARAM_INFO
	.align		4
.L_30:
        /*00b8*/ 	.byte	0x04, 0x17
        /*00ba*/ 	.short	(.L_32 - .L_31)
.L_31:
        /*00bc*/ 	.word	0x00000000
        /*00c0*/ 	.short	0x000e
        /*00c2*/ 	.short	0x004c
        /*00c4*/ 	.byte	0x00, 0xf0, 0x11, 0x00


	//----- nvinfo : EIATTR_KPARAM_INFO
	.align		4
.L_32:
        /*00c8*/ 	.byte	0x04, 0x17
        /*00ca*/ 	.short	(.L_34 - .L_33)
.L_33:
        /*00cc*/ 	.word	0x00000000
        /*00d0*/ 	.short	0x000d
        /*00d2*/ 	.short	0x0048
        /*00d4*/ 	.byte	0x00, 0xf0, 0x11, 0x00


	//----- nvinfo : EIATTR_KPARAM_INFO
	.align		4
.L_34:
        /*00d8*/ 	.byte	0x04, 0x17
        /*00da*/ 	.short	(.L_36 - .L_35)
.L_35:
        /*00dc*/ 	.word	0x00000000
        /*00e0*/ 	.short	0x000c
        /*00e2*/ 	.short	0x0044
        /*00e4*/ 	.byte	0x00, 0xf0, 0x11, 0x00


	//----- nvinfo : EIATTR_KPARAM_INFO
	.align		4
.L_36:
        /*00e8*/ 	.byte	0x04, 0x17
        /*00ea*/ 	.short	(.L_38 - .L_37)
.L_37:
        /*00ec*/ 	.word	0x00000000
        /*00f0*/ 	.short	0x000b
        /*00f2*/ 	.short	0x0040
        /*00f4*/ 	.byte	0x00, 0xf0, 0x11, 0x00


	//----- nvinfo : EIATTR_KPARAM_INFO
	.align		4
.L_38:
        /*00f8*/ 	.byte	0x04, 0x17
        /*00fa*/ 	.short	(.L_40 - .L_39)
.L_39:
        /*00fc*/ 	.word	0x00000000
        /*0100*/ 	.short	0x000a
        /*0102*/ 	.short	0x003c
        /*0104*/ 	.byte	0x00, 0xf0, 0x11, 0x00


	//----- nvinfo : EIATTR_KPARAM_INFO
	.align		4
.L_40:
        /*0108*/ 	.byte	0x04, 0x17
        /*010a*/ 	.short	(.L_42 - .L_41)
.L_41:
        /*010c*/ 	.word	0x00000000
        /*0110*/ 	.short	0x0009
        /*0112*/ 	.short	0x0038
        /*0114*/ 	.byte	0x00, 0xf0, 0x11, 0x00


	//----- nvinfo : EIATTR_KPARAM_INFO
	.align		4
.L_42:
        /*0118*/ 	.byte	0x04, 0x17
        /*011a*/ 	.short	(.L_44 - .L_43)
.L_43:
        /*011c*/ 	.word	0x00000000
        /*0120*/ 	.short	0x0008
        /*0122*/ 	.short	0x0034
        /*0124*/ 	.byte	0x00, 0xf0, 0x11, 0x00


	//----- nvinfo : EIATTR_KPARAM_INFO
	.align		4
.L_44:
        /*0128*/ 	.byte	0x04, 0x17
        /*012a*/ 	.short	(.L_46 - .L_45)
.L_45:
        /*012c*/ 	.word	0x00000000
        /*0130*/ 	.short	0x0007
        /*0132*/ 	.short	0x0030
        /*0134*/ 	.byte	0x00, 0xf0, 0x11, 0x00


	//----- nvinfo : EIATTR_KPARAM_INFO
	.align		4
.L_46:
        /*0138*/ 	.byte	0x04, 0x17
        /*013a*/ 	.short	(.L_48 - .L_47)
.L_47:
        /*013c*/ 	.word	0x00000000
        /*0140*/ 	.short	0x0006
        /*0142*/ 	.short	0x002c
        /*0144*/ 	.byte	0x00, 0xf0, 0x11, 0x00


	//----- nvinfo : EIATTR_KPARAM_INFO
	.align		4
.L_48:
        /*0148*/ 	.byte	0x04, 0x17
        /*014a*/ 	.short	(.L_50 - .L_49)
.L_49:
        /*014c*/ 	.word	0x00000000
        /*0150*/ 	.short	0x0005
        /*0152*/ 	.short	0x0028
        /*0154*/ 	.byte	0x00, 0xf0, 0x11, 0x00


	//----- nvinfo : EIATTR_KPARAM_INFO
	.align		4
.L_50:
        /*0158*/ 	.byte	0x04, 0x17
        /*015a*/ 	.short	(.L_52 - .L_51)
.L_51:
        /*015c*/ 	.word	0x00000000
        /*0160*/ 	.short	0x0004
        /*0162*/ 	.short	0x0020
        /*0164*/ 	.byte	0x00, 0xf4, 0x21, 0x00


	//----- nvinfo : EIATTR_KPARAM_INFO
	.align		4
.L_52:
        /*0168*/ 	.byte	0x04, 0x17
        /*016a*/ 	.short	(.L_54 - .L_53)
.L_53:
        /*016c*/ 	.word	0x00000000
        /*0170*/ 	.short	0x0003
        /*0172*/ 	.short	0x0018
        /*0174*/ 	.byte	0x00, 0xf4, 0x21, 0x00


	//----- nvinfo : EIATTR_KPARAM_INFO
	.align		4
.L_54:
        /*0178*/ 	.byte	0x04, 0x17
        /*017a*/ 	.short	(.L_56 - .L_55)
.L_55:
        /*017c*/ 	.word	0x00000000
        /*0180*/ 	.short	0x0002
        /*0182*/ 	.short	0x0010
        /*0184*/ 	.byte	0x00, 0xf4, 0x21, 0x00


	//----- nvinfo : EIATTR_KPARAM_INFO
	.align		4
.L_56:
        /*0188*/ 	.byte	0x04, 0x17
        /*018a*/ 	.short	(.L_58 - .L_57)
.L_57:
        /*018c*/ 	.word	0x00000000
        /*0190*/ 	.short	0x0001
        /*0192*/ 	.short	0x0008
        /*0194*/ 	.byte	0x00, 0xf4, 0x21, 0x00


	//----- nvinfo : EIATTR_KPARAM_INFO
	.align		4
.L_58:
        /*0198*/ 	.byte	0x04, 0x17
        /*019a*/ 	.short	(.L_60 - .L_59)
.L_59:
        /*019c*/ 	.word	0x00000000
        /*01a0*/ 	.short	0x0000
        /*01a2*/ 	.short	0x0000
        /*01a4*/ 	.byte	0x00, 0xf4, 0x21, 0x00


	//----- nvinfo : EIATTR_SPARSE_MMA_MASK
	.align		4
.L_60:
        /*01a8*/ 	.byte	0x03, 0x50
        /*01aa*/ 	.short	0x0000


	//----- nvinfo : EIATTR_MAXREG_COUNT
	.align		4
        /*01ac*/ 	.byte	0x03, 0x1b
        /*01ae*/ 	.short	0x00ff


	//----- nvinfo : EIATTR_NUM_BARRIERS
	.align		4
        /*01b0*/ 	.byte	0x02, 0x4c
        /*01b2*/ 	.byte	0x01
	.zero		1


	//----- nvinfo : EIATTR_MERCURY_ISA_VERSION
	.align		4
        /*01b4*/ 	.byte	0x03, 0x5f
        /*01b6*/ 	.short	0x0101


	//----- nvinfo : EIATTR_COOP_GROUP_MASK_REGIDS
	.align		4
        /*01b8*/ 	.byte	0x04, 0x29
        /*01ba*/ 	.short	(.L_62 - .L_61)


	//   ....[0]....
.L_61:
        /*01bc*/ 	.word	0xffffffff


	//   ....[1]....
        /*01c0*/ 	.word	0xffffffff


	//   ....[2]....
        /*01c4*/ 	.word	0xffffffff


	//   ....[3]....
        /*01c8*/ 	.word	0xffffffff


	//   ....[4]....
        /*01cc*/ 	.word	0xffffffff


	//   ....[5]....
        /*01d0*/ 	.word	0xffffffff


	//   ....[6]....
        /*01d4*/ 	.word	0xffffffff


	//   ....[7]....
        /*01d8*/ 	.word	0xffffffff


	//   ....[8]....
        /*01dc*/ 	.word	0xffffffff


	//   ....[9]....
        /*01e0*/ 	.word	0xffffffff


	//   ....[10]....
        /*01e4*/ 	.word	0xffffffff


	//   ....[11]....
        /*01e8*/ 	.word	0xffffffff


	//----- nvinfo : EIATTR_COOP_GROUP_INSTR_OFFSETS
	.align		4
.L_62:
        /*01ec*/ 	.byte	0x04, 0x28
        /*01ee*/ 	.short	(.L_64 - .L_63)


	//   ....[0]....
.L_63:
        /*01f0*/ 	.word	0x00002e00


	//   ....[1]....
        /*01f4*/ 	.word	0x00002ef0


	//   ....[2]....
        /*01f8*/ 	.word	0x00002f00


	//   ....[3]....
        /*01fc*/ 	.word	0x00002f50


	//   ....[4]....
        /*0200*/ 	.word	0x00003470


	//   ....[5]....
        /*0204*/ 	.word	0x000034a0


	//   ....[6]....
        /*0208*/ 	.word	0x000034b0


	//   ....[7]....
        /*020c*/ 	.word	0x000034c0


	//   ....[8]....
        /*0210*/ 	.word	0x00003a50


	//   ....[9]....
        /*0214*/ 	.word	0x00003a60


	//   ....[10]....
        /*0218*/ 	.word	0x00003aa0


	//   ....[11]....
        /*021c*/ 	.word	0x00003ab0


	//----- nvinfo : EIATTR_EXIT_INSTR_OFFSETS
	.align		4
.L_64:
        /*0220*/ 	.byte	0x04, 0x1c
        /*0222*/ 	.short	(.L_66 - .L_65)


	//   ....[0]....
.L_65:
        /*0224*/ 	.word	0x000071e0


	//   ....[1]....
        /*0228*/ 	.word	0x00007210


	//----- nvinfo : EIATTR_REQNTID
	.align		4
.L_66:
        /*022c*/ 	.byte	0x04, 0x10
        /*022e*/ 	.short	(.L_68 - .L_67)
.L_67:
        /*0230*/ 	.word	0x00000100
        /*0234*/ 	.word	0x00000001
        /*0238*/ 	.word	0x00000001


	//----- nvinfo : EIATTR_CBANK_PARAM_SIZE
	.align		4
.L_68:
        /*023c*/ 	.byte	0x03, 0x19
        /*023e*/ 	.short	0x0088


	//----- nvinfo : EIATTR_PARAM_CBANK
	.align		4
        /*0240*/ 	.byte	0x04, 0x0a
        /*0242*/ 	.short	(.L_70 - .L_69)
	.align		4
.L_69:
        /*0244*/ 	.word	index@(.nv.constant0.attn_fwd)
        /*0248*/ 	.short	0x0210
        /*024a*/ 	.short	0x0088


	//----- nvinfo : EIATTR_SW_WAR
	.align		4
.L_70:
        /*024c*/ 	.byte	0x04, 0x36
        /*024e*/ 	.short	(.L_72 - .L_71)
.L_71:
        /*0250*/ 	.word	0x00000008
.L_72:


//--------------------- .nv.callgraph             --------------------------
	.section	.nv.callgraph,"",@"SHT_CUDA_CALLGRAPH"
	.align	4
	.sectionentsize	8
	.align		4
        /*0000*/ 	.word	0x00000000
	.align		4
        /*0004*/ 	.word	0xffffffff
	.align		4
        /*0008*/ 	.word	0x00000000
	.align		4
        /*000c*/ 	.word	0xfffffffe
	.align		4
        /*0010*/ 	.word	0x00000000
	.align		4
        /*0014*/ 	.word	0xfffffffd
	.align		4
        /*0018*/ 	.word	0x00000000
	.align		4
        /*001c*/ 	.word	0xfffffffc


//--------------------- .nv.constant4             --------------------------
	.section	.nv.constant4,"a",@progbits
	.align	8
	.align		8
.nv.constant4:
        /*0000*/ 	.dword	_$_str


//--------------------- .text.attn_fwd            --------------------------
	.section	.text.attn_fwd,"ax",@progbits
	.align	128
        .global         attn_fwd
        .type           attn_fwd,@function
        .size           attn_fwd,(.L_x_3 - attn_fwd)
        .other          attn_fwd,@"STO_CUDA_ENTRY STV_DEFAULT"
attn_fwd:
.text.attn_fwd:
[----:B------:R-:W-:Y:S01]  /*0000*/  LDC R1, c[0x0][0x28] ;  /* 0x00000a00ff017b82 */ /* 0x000fe20000000800 */
[----:B------:R-:W0:Y:S07]  /*0010*/  S2R R0, SR_TID.X ;  /* 0x0000000000007919 */ /* 0x000e2e0000002100 */
[----:B------:R-:W1:Y:S01]  /*0020*/  S2UR UR16, SR_CTAID.Y ;  /* 0x00000000001079c3 */ /* 0x000e620000002600 */
[----:B------:R-:W-:Y:S01]  /*0030*/  ULDC.64 UR4, c[0x0][0x240] ;  /* 0x0000900000047ab9 */ /* 0x000fe20000000a00 */
[----:B------:R-:W-:Y:S01]  /*0040*/  ULDC.64 UR18, c[0x0][0x208] ;  /* 0x0000820000127ab9 */ /* 0x000fe20000000a00 */
[----:B------:R-:W2:Y:S05]  /*0050*/  S2R R3, SR_CTAID.X ;  /* 0x0000000000037919 */ /* 0x000eaa0000002500 */
[----:B------:R-:W3:Y:S08]  /*0060*/  LDC R7, c[0x0][0x248] ;  /* 0x00009200ff077b82 */ /* 0x000ef00000000800 */
[----:B------:R-:W4:Y:S01]  /*0070*/  LDC.64 R4, c[0x0][0x210] ;  /* 0x00008400ff047b82 */ /* 0x000f220000000a00 */
[----:B-1----:R-:W-:-:S07]  /*0080*/  UIMAD UR4, UR16, UR4, URZ ;  /* 0x00000004100472a4 */ /* 0x002fce000f8e023f */
[----:B------:R-:W1:Y:S01]  /*0090*/  LDC R106, c[0x0][0x280] ;  /* 0x0000a000ff6a7b82 */ /* 0x000e620000000800 */
[----:B0-----:R-:W-:Y:S02]  /*00a0*/  LOP3.LUT R6, R0, 0x7f, RZ, 0xc0, !PT ;  /* 0x0000007f00067812 */ /* 0x001fe400078ec0ff */
[----:B------:R-:W-:-:S03]  /*00b0*/  SHF.R.U32.HI R20, RZ, 0x7, R0 ;  /* 0x00000007ff147819 */ /* 0x000fc60000011600 */
[----:B--2---:R-:W-:Y:S01]  /*00c0*/  IMAD R2, R3, 0x80, R6 ;  /* 0x0000008003027824 */ /* 0x004fe200078e0206 */
[----:B------:R-:W-:-:S03]  /*00d0*/  SGXT.U32 R20, R20, 0x1 ;  /* 0x000000011414781a */ /* 0x000fc60000000000 */
[----:B------:R-:W-:Y:S01]  /*00e0*/  IMAD R3, R2, UR5, RZ ;  /* 0x0000000502037c24 */ /* 0x000fe2000f8e02ff */
[----:B------:R-:W-:Y:S01]  /*00f0*/  USHF.R.S32.HI UR5, URZ, 0x1f, UR4 ;  /* 0x0000001f3f057899 */ /* 0x000fe20008011404 */
[----:B---3--:R-:W-:-:S03]  /*0100*/  IMAD R8, R20, R7, RZ ;  /* 0x0000000714087224 */ /* 0x008fc600078e02ff */
[----:B----4-:R-:W-:Y:S01]  /*0110*/  IADD3 R4, P0, P1, R3, UR4, R4 ;  /* 0x0000000403047c10 */ /* 0x010fe2000f91e004 */
[----:B------:R-:W-:Y:S01]  /*0120*/  IMAD R14, R7, 0x2, R8 ;  /* 0x00000002070e7824 */ /* 0x000fe200078e0208 */
[----:B------:R-:W-:-:S03]  /*0130*/  SHF.R.S32.HI R10, RZ, 0x1f, R3 ;  /* 0x0000001fff0a7819 */ /* 0x000fc60000011403 */
[C---:B------:R-:W-:Y:S01]  /*0140*/  IMAD R16, R7.reuse, 0x2, R14 ;  /* 0x0000000207107824 */ /* 0x040fe200078e020e */
[----:B------:R-:W-:Y:S02]  /*0150*/  IADD3.X R3, R10, UR5, R5, P0, P1 ;  /* 0x000000050a037c10 */ /* 0x000fe400087e2405 */
[-C--:B------:R-:W-:Y:S01]  /*0160*/  IADD3 R10, P0, R8, R4.reuse, RZ ;  /* 0x00000004080a7210 */ /* 0x080fe20007f1e0ff */
[C---:B------:R-:W-:Y:S01]  /*0170*/  IMAD R18, R7.reuse, 0x2, R16 ;  /* 0x0000000207127824 */ /* 0x040fe200078e0210 */
[-C--:B------:R-:W-:Y:S02]  /*0180*/  IADD3 R12, P1, R14, R4.reuse, RZ ;  /* 0x000000040e0c7210 */ /* 0x080fe40007f3e0ff */
[-C--:B------:R-:W-:Y:S02]  /*0190*/  LEA.HI.X.SX32 R11, R8, R3.reuse, 0x1, P0 ;  /* 0x00000003080b7211 */ /* 0x080fe400000f0eff */
[-C--:B------:R-:W-:Y:S02]  /*01a0*/  LEA.HI.X.SX32 R13, R14, R3.reuse, 0x1, P1 ;  /* 0x000000030e0d7211 */ /* 0x080fe400008f0eff */
[C---:B------:R-:W-:Y:S01]  /*01b0*/  IADD3 R14, P0, R16.reuse, R4, RZ ;  /* 0x00000004100e7210 */ /* 0x040fe20007f1e0ff */
[----:B------:R-:W-:Y:S01]  /*01c0*/  IMAD R22, R7, 0x2, R18 ;  /* 0x0000000207167824 */ /* 0x000fe200078e0212 */
[----:B------:R-:W2:Y:S02]  /*01d0*/  LDG.E.U8 R5, desc[UR18][R10.64] ;  /* 0x000000120a057981 */ /* 0x000ea4000c1e1100 */
[----:B------:R-:W-:-:S02]  /*01e0*/  LEA.HI.X.SX32 R15, R16, R3, 0x1, P0 ;  /* 0x00000003100f7211 */ /* 0x000fc400000f0eff */
[CC--:B------:R-:W-:Y:S01]  /*01f0*/  IADD3 R16, P0, R18.reuse, R4.reuse, RZ ;  /* 0x0000000412107210 */ /* 0x0c0fe20007f1e0ff */
[C---:B------:R-:W-:Y:S01]  /*0200*/  IMAD R26, R7.reuse, 0x2, R22 ;  /* 0x00000002071a7824 */ /* 0x040fe200078e0216 */
[----:B------:R0:W3:Y:S02]  /*0210*/  LDG.E.U8 R8, desc[UR18][R12.64] ;  /* 0x000000120c087981 */ /* 0x0000e4000c1e1100 */
[-C--:B------:R-:W-:Y:S01]  /*0220*/  LEA.HI.X.SX32 R17, R18, R3.reuse, 0x1, P0 ;  /* 0x0000000312117211 */ /* 0x080fe200000f0eff */
[C---:B------:R-:W-:Y:S01]  /*0230*/  IMAD R28, R7.reuse, 0x2, R26 ;  /* 0x00000002071c7824 */ /* 0x040fe200078e021a */
[CC--:B------:R-:W-:Y:S01]  /*0240*/  IADD3 R18, P0, R22.reuse, R4.reuse, RZ ;  /* 0x0000000416127210 */ /* 0x0c0fe20007f1e0ff */
[----:B------:R4:W5:Y:S02]  /*0250*/  LDG.E.U8 R9, desc[UR18][R14.64] ;  /* 0x000000120e097981 */ /* 0x000964000c1e1100 */
[----:B------:R-:W-:Y:S01]  /*0260*/  IMAD R30, R7, 0x2, R28 ;  /* 0x00000002071e7824 */ /* 0x000fe200078e021c */
[----:B------:R-:W-:Y:S01]  /*0270*/  LEA.HI.X.SX32 R19, R22, R3, 0x1, P0 ;  /* 0x0000000316137211 */ /* 0x000fe200000f0eff */
[----:B------:R1:W5:Y:S01]  /*0280*/  LDG.E.U8 R10, desc[UR18][R16.64] ;  /* 0x00000012100a7981 */ /* 0x000362000c1e1100 */
[----:B------:R-:W-:-:S02]  /*0290*/  IADD3 R22, P0, R26, R4, RZ ;  /* 0x000000041a167210 */ /* 0x000fc40007f1e0ff */
[-C--:B------:R-:W-:Y:S01]  /*02a0*/  IADD3 R24, P1, R28, R4.reuse, RZ ;  /* 0x000000041c187210 */ /* 0x080fe20007f3e0ff */
[----:B------:R1:W5:Y:S01]  /*02b0*/  LDG.E.U8 R11, desc[UR18][R18.64] ;  /* 0x00000012120b7981 */ /* 0x000362000c1e1100 */
[-C--:B------:R-:W-:Y:S01]  /*02c0*/  LEA.HI.X.SX32 R23, R26, R3.reuse, 0x1, P0 ;  /* 0x000000031a177211 */ /* 0x080fe200000f0eff */
[C---:B------:R-:W-:Y:S01]  /*02d0*/  IMAD R26, R7.reuse, 0x2, R30 ;  /* 0x00000002071a7824 */ /* 0x040fe200078e021e */
[-C--:B0-----:R-:W-:Y:S02]  /*02e0*/  IADD3 R12, P0, R30, R4.reuse, RZ ;  /* 0x000000041e0c7210 */ /* 0x081fe40007f1e0ff */
[-C--:B------:R-:W-:Y:S01]  /*02f0*/  LEA.HI.X.SX32 R25, R28, R3.reuse, 0x1, P1 ;  /* 0x000000031c197211 */ /* 0x080fe200008f0eff */
[----:B------:R-:W5:Y:S01]  /*0300*/  LDG.E.U8 R27, desc[UR18][R22.64] ;  /* 0x00000012161b7981 */ /* 0x000f62000c1e1100 */
[-C--:B------:R-:W-:Y:S01]  /*0310*/  LEA.HI.X.SX32 R13, R30, R3.reuse, 0x1, P0 ;  /* 0x000000031e0d7211 */ /* 0x080fe200000f0eff */
[C---:B------:R-:W-:Y:S01]  /*0320*/  IMAD R28, R7.reuse, 0x2, R26 ;  /* 0x00000002071c7824 */ /* 0x040fe200078e021a */
[CC--:B----4-:R-:W-:Y:S01]  /*0330*/  IADD3 R14, P0, R26.reuse, R4.reuse, RZ ;  /* 0x000000041a0e7210 */ /* 0x0d0fe20007f1e0ff */
[----:B------:R0:W4:Y:S03]  /*0340*/  LDG.E.U8 R29, desc[UR18][R24.64] ;  /* 0x00000012181d7981 */ /* 0x000126000c1e1100 */
[-C--:B------:R-:W-:Y:S01]  /*0350*/  LEA.HI.X.SX32 R15, R26, R3.reuse, 0x1, P0 ;  /* 0x000000031a0f7211 */ /* 0x080fe200000f0eff */
[C---:B------:R-:W-:Y:S01]  /*0360*/  IMAD R26, R7.reuse, 0x2, R28 ;  /* 0x00000002071a7824 */ /* 0x040fe200078e021c */
[-C--:B-1----:R-:W-:Y:S01]  /*0370*/  IADD3 R16, P0, R28, R4.reuse, RZ ;  /* 0x000000041c107210 */ /* 0x082fe20007f1e0ff */
[----:B------:R1:W4:Y:S02]  /*0380*/  LDG.E.U8 R31, desc[UR18][R12.64] ;  /* 0x000000120c1f7981 */ /* 0x000324000c1e1100 */
[C---:B------:R-:W-:Y:S01]  /*0390*/  IMAD R30, R7.reuse, 0x2, R26 ;  /* 0x00000002071e7824 */ /* 0x040fe200078e021a */
[-C--:B------:R-:W-:Y:S01]  /*03a0*/  IADD3 R18, P1, R26, R4.reuse, RZ ;  /* 0x000000041a127210 */ /* 0x080fe20007f3e0ff */
[----:B------:R1:W4:Y:S01]  /*03b0*/  LDG.E.U8 R32, desc[UR18][R14.64] ;  /* 0x000000120e207981 */ /* 0x000322000c1e1100 */
[----:B------:R-:W-:Y:S01]  /*03c0*/  LEA.HI.X.SX32 R17, R28, R3, 0x1, P0 ;  /* 0x000000031c117211 */ /* 0x000fe200000f0eff */
[----:B0-----:R-:W-:Y:S01]  /*03d0*/  IMAD R24, R7, 0x2, R30 ;  /* 0x0000000207187824 */ /* 0x001fe200078e021e */
[----:B------:R-:W-:-:S02]  /*03e0*/  IADD3 R22, P0, R30, R4, RZ ;  /* 0x000000041e167210 */ /* 0x000fc40007f1e0ff */
[-C--:B------:R-:W-:Y:S01]  /*03f0*/  LEA.HI.X.SX32 R19, R26, R3.reuse, 0x1, P1 ;  /* 0x000000031a137211 */ /* 0x080fe200008f0eff */
[C---:B------:R-:W-:Y:S01]  /*0400*/  IMAD R26, R7.reuse, 0x2, R24 ;  /* 0x00000002071a7824 */ /* 0x040fe200078e0218 */
[-C--:B------:R-:W-:Y:S01]  /*0410*/  LEA.HI.X.SX32 R23, R30, R3.reuse, 0x1, P0 ;  /* 0x000000031e177211 */ /* 0x080fe200000f0eff */
[----:B------:R0:W4:Y:S01]  /*0420*/  LDG.E.U8 R33, desc[UR18][R16.64] ;  /* 0x0000001210217981 */ /* 0x000122000c1e1100 */
[CC--:B-1----:R-:W-:Y:S01]  /*0430*/  IADD3 R12, P0, R24.reuse, R4.reuse, RZ ;  /* 0x00000004180c7210 */ /* 0x0c2fe20007f1e0ff */
[C---:B------:R-:W-:Y:S02]  /*0440*/  IMAD R28, R7.reuse, 0x2, R26 ;  /* 0x00000002071c7824 */ /* 0x040fe400078e021a */
[----:B------:R1:W4:Y:S01]  /*0450*/  LDG.E.U8 R34, desc[UR18][R18.64] ;  /* 0x0000001212227981 */ /* 0x000322000c1e1100 */
[----:B------:R-:W-:Y:S01]  /*0460*/  LEA.HI.X.SX32 R13, R24, R3, 0x1, P0 ;  /* 0x00000003180d7211 */ /* 0x000fe200000f0eff */
[----:B------:R-:W-:Y:S01]  /*0470*/  IMAD R30, R7, 0x2, R28 ;  /* 0x00000002071e7824 */ /* 0x000fe200078e021c */
[-C--:B------:R-:W-:Y:S01]  /*0480*/  IADD3 R14, P0, R26, R4.reuse, RZ ;  /* 0x000000041a0e7210 */ /* 0x080fe20007f1e0ff */
[----:B------:R1:W4:Y:S01]  /*0490*/  LDG.E.U8 R35, desc[UR18][R22.64] ;  /* 0x0000001216237981 */ /* 0x000322000c1e1100 */
[----:B------:R-:W-:-:S02]  /*04a0*/  IADD3 R24, P1, R28, R4, RZ ;  /* 0x000000041c187210 */ /* 0x000fc40007f3e0ff */
[-C--:B------:R-:W-:Y:S01]  /*04b0*/  LEA.HI.X.SX32 R15, R26, R3.reuse, 0x1, P0 ;  /* 0x000000031a0f7211 */ /* 0x080fe200000f0eff */
[C---:B------:R-:W-:Y:S01]  /*04c0*/  IMAD R26, R7.reuse, 0x2, R30 ;  /* 0x00000002071a7824 */ /* 0x040fe200078e021e */
[-C--:B0-----:R-:W-:Y:S01]  /*04d0*/  IADD3 R16, P0, R30, R4.reuse, RZ ;  /* 0x000000041e107210 */ /* 0x081fe20007f1e0ff */
[----:B------:R0:W4:Y:S01]  /*04e0*/  LDG.E.U8 R36, desc[UR18][R12.64] ;  /* 0x000000120c247981 */ /* 0x000122000c1e1100 */
[-C--:B------:R-:W-:Y:S02]  /*04f0*/  LEA.HI.X.SX32 R25, R28, R3.reuse, 0x1, P1 ;  /* 0x000000031c197211 */ /* 0x080fe400008f0eff */
[-C--:B------:R-:W-:Y:S01]  /*0500*/  LEA.HI.X.SX32 R17, R30, R3.reuse, 0x1, P0 ;  /* 0x000000031e117211 */ /* 0x080fe200000f0eff */
[C---:B------:R-:W-:Y:S01]  /*0510*/  IMAD R28, R7.reuse, 0x2, R26 ;  /* 0x00000002071c7824 */ /* 0x040fe200078e021a */
[CC--:B-1----:R-:W-:Y:S01]  /*0520*/  IADD3 R18, P0, R26.reuse, R4.reuse, RZ ;  /* 0x000000041a127210 */ /* 0x0c2fe20007f1e0ff */
[----:B------:R1:W4:Y:S03]  /*0530*/  LDG.E.U8 R38, desc[UR18][R24.64] ;  /* 0x0000001218267981 */ /* 0x000326000c1e1100 */
[-C--:B------:R-:W-:Y:S01]  /*0540*/  LEA.HI.X.SX32 R19, R26, R3.reuse, 0x1, P0 ;  /* 0x000000031a137211 */ /* 0x080fe200000f0eff */
[C---:B------:R-:W-:Y:S01]  /*0550*/  IMAD R26, R7.reuse, 0x2, R28 ;  /* 0x00000002071a7824 */ /* 0x040fe200078e021c */
[----:B------:R1:W4:Y:S03]  /*0560*/  LDG.E.U8 R37, desc[UR18][R14.64] ;  /* 0x000000120e257981 */ /* 0x000326000c1e1100 */
[C---:B------:R-:W-:Y:S01]  /*0570*/  IMAD R30, R7.reuse, 0x2, R26 ;  /* 0x00000002071e7824 */ /* 0x040fe200078e021a */
[-C--:B------:R-:W-:Y:S01]  /*0580*/  IADD3 R22, P1, R26, R4.reuse, RZ ;  /* 0x000000041a167210 */ /* 0x080fe20007f3e0ff */
[----:B------:R1:W4:Y:S01]  /*0590*/  LDG.E.U8 R39, desc[UR18][R16.64] ;  /* 0x0000001210277981 */ /* 0x000322000c1e1100 */
[-C--:B0-----:R-:W-:Y:S01]  /*05a0*/  IADD3 R12, P0, R28, R4.reuse, RZ ;  /* 0x000000041c0c7210 */ /* 0x081fe20007f1e0ff */
[C---:B-1----:R-:W-:Y:S01]  /*05b0*/  IMAD R24, R7.reuse, 0x2, R30 ;  /* 0x0000000207187824 */ /* 0x042fe200078e021e */
[-C--:B------:R-:W-:Y:S01]  /*05c0*/  LEA.HI.X.SX32 R23, R26, R3.reuse, 0x1, P1 ;  /* 0x000000031a177211 */ /* 0x080fe200008f0eff */
[----:B------:R-:W4:Y:S01]  /*05d0*/  LDG.E.U8 R40, desc[UR18][R18.64] ;  /* 0x0000001212287981 */ /* 0x000f22000c1e1100 */
[-C--:B------:R-:W-:Y:S01]  /*05e0*/  LEA.HI.X.SX32 R13, R28, R3.reuse, 0x1, P0 ;  /* 0x000000031c0d7211 */ /* 0x080fe200000f0eff */
[C---:B------:R-:W-:Y:S01]  /*05f0*/  IMAD R26, R7.reuse, 0x2, R24 ;  /* 0x00000002071a7824 */ /* 0x040fe200078e0218 */
[CC--:B------:R-:W-:Y:S01]  /*0600*/  IADD3 R14, P0, R30.reuse, R4.reuse, RZ ;  /* 0x000000041e0e7210 */ /* 0x0c0fe20007f1e0ff */
[----:B------:R0:W4:Y:S02]  /*0610*/  LDG.E.U8 R42, desc[UR18][R22.64] ;  /* 0x00000012162a7981 */ /* 0x000124000c1e1100 */
[C---:B------:R-:W-:Y:S01]  /*0620*/  IMAD R28, R7.reuse, 0x2, R26 ;  /* 0x00000002071c7824 */ /* 0x040fe200078e021a */
[----:B------:R-:W-:Y:S01]  /*0630*/  LEA.HI.X.SX32 R15, R30, R3, 0x1, P0 ;  /* 0x000000031e0f7211 */ /* 0x000fe200000f0eff */
[----:B------:R1:W4:Y:S01]  /*0640*/  LDG.E.U8 R41, desc[UR18][R12.64] ;  /* 0x000000120c297981 */ /* 0x000322000c1e1100 */
[----:B------:R-:W-:Y:S01]  /*0650*/  IADD3 R16, P0, R24, R4, RZ ;  /* 0x0000000418107210 */ /* 0x000fe20007f1e0ff */
[----:B------:R-:W-:-:S02]  /*0660*/  IMAD R30, R7, 0x2, R28 ;  /* 0x00000002071e7824 */ /* 0x000fc400078e021c */
[----:B------:R1:W4:Y:S01]  /*0670*/  LDG.E.U8 R43, desc[UR18][R14.64] ;  /* 0x000000120e2b7981 */ /* 0x000322000c1e1100 */
[-C--:B------:R-:W-:Y:S01]  /*0680*/  LEA.HI.X.SX32 R17, R24, R3.reuse, 0x1, P0 ;  /* 0x0000000318117211 */ /* 0x080fe200000f0eff */
[C---:B0-----:R-:W-:Y:S01]  /*0690*/  IMAD R22, R7.reuse, 0x2, R30 ;  /* 0x0000000207167824 */ /* 0x041fe200078e021e */
[-C--:B------:R-:W-:Y:S02]  /*06a0*/  IADD3 R18, P0, R26, R4.reuse, RZ ;  /* 0x000000041a127210 */ /* 0x080fe40007f1e0ff */
[-C--:B------:R-:W-:Y:S01]  /*06b0*/  IADD3 R24, P1, R28, R4.reuse, RZ ;  /* 0x000000041c187210 */ /* 0x080fe20007f3e0ff */
[----:B------:R0:W4:Y:S01]  /*06c0*/  LDG.E.U8 R44, desc[UR18][R16.64] ;  /* 0x00000012102c7981 */ /* 0x000122000c1e1100 */
[-C--:B------:R-:W-:Y:S01]  /*06d0*/  LEA.HI.X.SX32 R19, R26, R3.reuse, 0x1, P0 ;  /* 0x000000031a137211 */ /* 0x080fe200000f0eff */
[C---:B------:R-:W-:Y:S01]  /*06e0*/  IMAD R26, R7.reuse, 0x2, R22 ;  /* 0x00000002071a7824 */ /* 0x040fe200078e0216 */
[-C--:B-1----:R-:W-:Y:S02]  /*06f0*/  IADD3 R12, P0, R30, R4.reuse, RZ ;  /* 0x000000041e0c7210 */ /* 0x082fe40007f1e0ff */
[-C--:B------:R-:W-:Y:S01]  /*0700*/  LEA.HI.X.SX32 R25, R28, R3.reuse, 0x1, P1 ;  /* 0x000000031c197211 */ /* 0x080fe200008f0eff */
[C---:B------:R-:W-:Y:S01]  /*0710*/  IMAD R28, R7.reuse, 0x2, R26 ;  /* 0x00000002071c7824 */ /* 0x040fe200078e021a */
[----:B------:R-:W-:Y:S01]  /*0720*/  LEA.HI.X.SX32 R13, R30, R3, 0x1, P0 ;  /* 0x000000031e0d7211 */ /* 0x000fe200000f0eff */
[----:B------:R-:W4:Y:S01]  /*0730*/  LDG.E.U8 R45, desc[UR18][R18.64] ;  /* 0x00000012122d7981 */ /* 0x000f22000c1e1100 */
[----:B------:R-:W-:Y:S01]  /*0740*/  IADD3 R14, P0, R22, R4, RZ ;  /* 0x00000004160e7210 */ /* 0x000fe20007f1e0ff */
[----:B------:R-:W-:-:S02]  /*0750*/  IMAD R30, R7, 0x2, R28 ;  /* 0x00000002071e7824 */ /* 0x000fc400078e021c */
[----:B------:R1:W4:Y:S01]  /*0760*/  LDG.E.U8 R46, desc[UR18][R24.64] ;  /* 0x00000012182e7981 */ /* 0x000322000c1e1100 */
[-C--:B------:R-:W-:Y:S02]  /*0770*/  LEA.HI.X.SX32 R15, R22, R3.reuse, 0x1, P0 ;  /* 0x00000003160f7211 */ /* 0x080fe400000f0eff */
[-C--:B0-----:R-:W-:Y:S01]  /*0780*/  IADD3 R16, P0, R26, R4.reuse, RZ ;  /* 0x000000041a107210 */ /* 0x081fe20007f1e0ff */
[----:B------:R0:W4:Y:S01]  /*0790*/  LDG.E.U8 R47, desc[UR18][R12.64] ;  /* 0x000000120c2f7981 */ /* 0x000122000c1e1100 */
[-C--:B------:R-:W-:Y:S02]  /*07a0*/  IADD3 R22, P1, R28, R4.reuse, RZ ;  /* 0x000000041c167210 */ /* 0x080fe40007f3e0ff */
[----:B------:R-:W-:Y:S01]  /*07b0*/  LEA.HI.X.SX32 R17, R26, R3, 0x1, P0 ;  /* 0x000000031a117211 */ /* 0x000fe200000f0eff */
[----:B------:R0:W4:Y:S01]  /*07c0*/  LDG.E.U8 R48, desc[UR18][R14.64] ;  /* 0x000000120e307981 */ /* 0x000122000c1e1100 */
[----:B-1----:R-:W-:Y:S01]  /*07d0*/  IMAD R24, R7, 0x2, R30 ;  /* 0x0000000207187824 */ /* 0x002fe200078e021e */
[----:B------:R-:W-:-:S02]  /*07e0*/  IADD3 R18, P0, R30, R4, RZ ;  /* 0x000000041e127210 */ /* 0x000fc40007f1e0ff */
[----:B------:R-:W4:Y:S01]  /*07f0*/  LDG.E.U8 R49, desc[UR18][R16.64] ;  /* 0x0000001210317981 */ /* 0x000f22000c1e1100 */
[C---:B------:R-:W-:Y:S01]  /*0800*/  IMAD R26, R7.reuse, 0x2, R24 ;  /* 0x00000002071a7824 */ /* 0x040fe200078e0218 */
[-C--:B------:R-:W-:Y:S02]  /*0810*/  LEA.HI.X.SX32 R23, R28, R3.reuse, 0x1, P1 ;  /* 0x000000031c177211 */ /* 0x080fe400008f0eff */
[-C--:B------:R-:W-:Y:S01]  /*0820*/  LEA.HI.X.SX32 R19, R30, R3.reuse, 0x1, P0 ;  /* 0x000000031e137211 */ /* 0x080fe200000f0eff */
[C---:B------:R-:W-:Y:S01]  /*0830*/  IMAD R28, R7.reuse, 0x2, R26 ;  /* 0x00000002071c7824 */ /* 0x040fe200078e021a */
[CC--:B0-----:R-:W-:Y:S01]  /*0840*/  IADD3 R12, P0, R24.reuse, R4.reuse, RZ ;  /* 0x00000004180c7210 */ /* 0x0c1fe20007f1e0ff */
[----:B------:R0:W4:Y:S02]  /*0850*/  LDG.E.U8 R50, desc[UR18][R22.64] ;  /* 0x0000001216327981 */ /* 0x000124000c1e1100 */
[----:B------:R-:W-:Y:S01]  /*0860*/  IMAD R30, R7, 0x2, R28 ;  /* 0x00000002071e7824 */ /* 0x000fe200078e021c */
[----:B------:R-:W-:Y:S01]  /*0870*/  LEA.HI.X.SX32 R13, R24, R3, 0x1, P0 ;  /* 0x00000003180d7211 */ /* 0x000fe200000f0eff */
[----:B------:R1:W4:Y:S01]  /*0880*/  LDG.E.U8 R51, desc[UR18][R18.64] ;  /* 0x0000001212337981 */ /* 0x000322000c1e1100 */
[----:B------:R-:W-:-:S02]  /*0890*/  IADD3 R14, P0, R26, R4, RZ ;  /* 0x000000041a0e7210 */ /* 0x000fc40007f1e0ff */
[-C--:B------:R-:W-:Y:S01]  /*08a0*/  IADD3 R24, P1, R28, R4.reuse, RZ ;  /* 0x000000041c187210 */ /* 0x080fe20007f3e0ff */
[----:B------:R1:W4:Y:S01]  /*08b0*/  LDG.E.U8 R52, desc[UR18][R12.64] ;  /* 0x000000120c347981 */ /* 0x000322000c1e1100 */
[C---:B0-----:R-:W-:Y:S01]  /*08c0*/  IMAD R22, R7.reuse, 0x2, R30 ;  /* 0x0000000207167824 */ /* 0x041fe200078e021e */
[-C--:B------:R-:W-:Y:S02]  /*08d0*/  LEA.HI.X.SX32 R15, R26, R3.reuse, 0x1, P0 ;  /* 0x000000031a0f7211 */ /* 0x080fe400000f0eff */
[-C--:B------:R-:W-:Y:S01]  /*08e0*/  IADD3 R16, P0, R30, R4.reuse, RZ ;  /* 0x000000041e107210 */ /* 0x080fe20007f1e0ff */
[C---:B------:R-:W-:Y:S01]  /*08f0*/  IMAD R26, R7.reuse, 0x2, R22 ;  /* 0x00000002071a7824 */ /* 0x040fe200078e0216 */
[-C--:B------:R-:W-:Y:S01]  /*0900*/  LEA.HI.X.SX32 R25, R28, R3.reuse, 0x1, P1 ;  /* 0x000000031c197211 */ /* 0x080fe200008f0eff */
[----:B------:R-:W4:Y:S01]  /*0910*/  LDG.E.U8 R53, desc[UR18][R14.64] ;  /* 0x000000120e357981 */ /* 0x000f22000c1e1100 */
[-C--:B------:R-:W-:Y:S01]  /*0920*/  LEA.HI.X.SX32 R17, R30, R3.reuse, 0x1, P0 ;  /* 0x000000031e117211 */ /* 0x080fe200000f0eff */
[C---:B------:R-:W-:Y:S01]  /*0930*/  IMAD R28, R7.reuse, 0x2, R26 ;  /* 0x00000002071c7824 */ /* 0x040fe200078e021a */
[CC--:B-1----:R-:W-:Y:S01]  /*0940*/  IADD3 R18, P0, R22.reuse, R4.reuse, RZ ;  /* 0x0000000416127210 */ /* 0x0c2fe20007f1e0ff */
        /* <DEDUP_REMOVED lines=103> */
[----:B------:R-:W-:Y:S01]  /*0fc0*/  LEA.HI.X.SX32 R17, R26, R3, 0x1, P0 ;  /* 0x000000031a117211 */ /* 0x000fe200000f0eff */
[----:B0-----:R-:W-:Y:S01]  /*0fd0*/  IMAD R24, R7, 0x2, R30 ;  /* 0x0000000207187824 */ /* 0x001fe200078e021e */
[----:B------:R-:W-:-:S03]  /*0fe0*/  IADD3 R18, P0, R30, R4, RZ ;  /* 0x000000041e127210 */ /* 0x000fc60007f1e0ff */
[C---:B------:R-:W-:Y:S01]  /*0ff0*/  IMAD R26, R7.reuse, 0x2, R24 ;  /* 0x00000002071a7824 */ /* 0x040fe200078e0218 */
[-C--:B------:R-:W-:Y:S01]  /*1000*/  LEA.HI.X.SX32 R19, R30, R3.reuse, 0x1, P0 ;  /* 0x000000031e137211 */ /* 0x080fe200000f0eff */
[----:B------:R0:W4:Y:S01]  /*1010*/  LDG.E.U8 R81, desc[UR18][R16.64] ;  /* 0x0000001210517981 */ /* 0x000122000c1e1100 */
[-C--:B------:R-:W-:Y:S01]  /*1020*/  LEA.HI.X.SX32 R23, R28, R3.reuse, 0x1, P1 ;  /* 0x000000031c177211 */ /* 0x080fe200008f0eff */
[C---:B------:R-:W-:Y:S01]  /*1030*/  IMAD R28, R7.reuse, 0x2, R26 ;  /* 0x00000002071c7824 */ /* 0x040fe200078e021a */
[CC--:B-1----:R-:W-:Y:S01]  /*1040*/  IADD3 R12, P0, R24.reuse, R4.reuse, RZ ;  /* 0x00000004180c7210 */ /* 0x0c2fe20007f1e0ff */
[----:B------:R-:W4:Y:S02]  /*1050*/  LDG.E.U8 R18, desc[UR18][R18.64] ;  /* 0x0000001212127981 */ /* 0x000f24000c1e1100 */
[----:B------:R-:W-:Y:S01]  /*1060*/  IMAD R7, R7, 0x2, R28 ;  /* 0x0000000207077824 */ /* 0x000fe200078e021c */
[----:B------:R-:W-:Y:S01]  /*1070*/  LEA.HI.X.SX32 R13, R24, R3, 0x1, P0 ;  /* 0x00000003180d7211 */ /* 0x000fe200000f0eff */
[----:B------:R1:W4:Y:S01]  /*1080*/  LDG.E.U8 R23, desc[UR18][R22.64] ;  /* 0x0000001216177981 */ /* 0x000322000c1e1100 */
[----:B------:R-:W-:-:S02]  /*1090*/  IADD3 R14, P0, R26, R4, RZ ;  /* 0x000000041a0e7210 */ /* 0x000fc40007f1e0ff */
[-C--:B------:R-:W-:Y:S01]  /*10a0*/  IADD3 R24, P1, R28, R4.reuse, RZ ;  /* 0x000000041c187210 */ /* 0x080fe20007f3e0ff */
[----:B------:R-:W4:Y:S01]  /*10b0*/  LDG.E.U8 R12, desc[UR18][R12.64] ;  /* 0x000000120c0c7981 */ /* 0x000f22000c1e1100 */
[-C--:B------:R-:W-:Y:S02]  /*10c0*/  LEA.HI.X.SX32 R15, R26, R3.reuse, 0x1, P0 ;  /* 0x000000031a0f7211 */ /* 0x080fe400000f0eff */
[C---:B0-----:R-:W-:Y:S02]  /*10d0*/  IADD3 R16, P0, R7.reuse, R4, RZ ;  /* 0x0000000407107210 */ /* 0x041fe40007f1e0ff */
[-C--:B------:R-:W-:Y:S01]  /*10e0*/  LEA.HI.X.SX32 R25, R28, R3.reuse, 0x1, P1 ;  /* 0x000000031c197211 */ /* 0x080fe200008f0eff */
[----:B------:R-:W4:Y:S01]  /*10f0*/  LDG.E.U8 R14, desc[UR18][R14.64] ;  /* 0x000000120e0e7981 */ /* 0x000f22000c1e1100 */
[----:B------:R-:W-:-:S03]  /*1100*/  LEA.HI.X.SX32 R17, R7, R3, 0x1, P0 ;  /* 0x0000000307117211 */ /* 0x000fc600000f0eff */
[----:B------:R0:W4:Y:S04]  /*1110*/  LDG.E.U8 R7, desc[UR18][R24.64] ;  /* 0x0000001218077981 */ /* 0x000128000c1e1100 */
[----:B------:R-:W4:Y:S01]  /*1120*/  LDG.E.U8 R16, desc[UR18][R16.64] ;  /* 0x0000001210107981 */ /* 0x000f22000c1e1100 */
[----:B------:R-:W2:Y:S01]  /*1130*/  S2UR UR4, SR_CgaCtaId ;  /* 0x00000000000479c3 */ /* 0x000ea20000008800 */
[----:B-1----:R-:W-:Y:S01]  /*1140*/  LOP3.LUT R22, R0, 0x7, RZ, 0xc0, !PT ;  /* 0x0000000700167812 */ /* 0x002fe200078ec0ff */
[----:B------:R-:W-:-:S04]  /*1150*/  UMOV UR17, 0x400 ;  /* 0x0000040000117882 */ /* 0x000fc80000000000 */
[----:B------:R-:W-:-:S04]  /*1160*/  IMAD.SHL.U32 R21, R22, 0x10, RZ ;  /* 0x0000001016157824 */ /* 0x000fc800078e00ff */
[----:B------:R-:W-:-:S05]  /*1170*/  IMAD R3, R6, 0x80, R21 ;  /* 0x0000008006037824 */ /* 0x000fca00078e0215 */
[----:B------:R-:W-:Y:S01]  /*1180*/  LOP3.LUT R4, R3, R20, RZ, 0xfc, !PT ;  /* 0x0000001403047212 */ /* 0x000fe200078efcff */
[----:B--2---:R-:W-:-:S03]  /*1190*/  ULEA UR17, UR4, UR17, 0x18 ;  /* 0x0000001104117291 */ /* 0x004fc6000f8ec03f */
[----:B------:R-:W-:Y:S02]  /*11a0*/  LOP3.LUT R3, R4, 0x10, RZ, 0x3c, !PT ;  /* 0x0000001004037812 */ /* 0x000fe400078e3cff */
[----:B------:R-:W-:-:S04]  /*11b0*/  ISETP.GE.AND P1, PT, R106, 0x1, PT ;  /* 0x000000016a00780c */ /* 0x000fc80003f26270 */
[----:B------:R1:W-:Y:S04]  /*11c0*/  STS.U8 [R4+UR17], R5 ;  /* 0x0000000504007988 */ /* 0x0003e80008000011 */
[----:B---3--:R2:W-:Y:S01]  /*11d0*/  STS.U8 [R4+UR17+0x2], R8 ;  /* 0x0000020804007988 */ /* 0x0085e20008000011 */
[----:B-1----:R-:W-:-:S03]  /*11e0*/  LOP3.LUT R5, R4, 0x20, RZ, 0x3c, !PT ;  /* 0x0000002004057812 */ /* 0x002fc600078e3cff */
[----:B-----5:R1:W-:Y:S01]  /*11f0*/  STS.U8 [R4+UR17+0x4], R9 ;  /* 0x0000040904007988 */ /* 0x0203e20008000011 */
[----:B--2---:R-:W-:-:S03]  /*1200*/  LOP3.LUT R8, R4, 0x30, RZ, 0x3c, !PT ;  /* 0x0000003004087812 */ /* 0x004fc600078e3cff */
[----:B------:R-:W-:Y:S04]  /*1210*/  STS.U8 [R4+UR17+0x6], R10 ;  /* 0x0000060a04007988 */ /* 0x000fe80008000011 */
[----:B------:R-:W-:Y:S04]  /*1220*/  STS.U8 [R4+UR17+0x8], R11 ;  /* 0x0000080b04007988 */ /* 0x000fe80008000011 */
[----:B------:R-:W-:Y:S04]  /*1230*/  STS.U8 [R4+UR17+0xa], R27 ;  /* 0x00000a1b04007988 */ /* 0x000fe80008000011 */
[----:B----4-:R-:W-:Y:S04]  /*1240*/  STS.U8 [R4+UR17+0xc], R29 ;  /* 0x00000c1d04007988 */ /* 0x010fe80008000011 */
[----:B------:R-:W-:Y:S04]  /*1250*/  STS.U8 [R4+UR17+0xe], R31 ;  /* 0x00000e1f04007988 */ /* 0x000fe80008000011 */
[----:B------:R-:W-:Y:S04]  /*1260*/  STS.U8 [R3+UR17], R32 ;  /* 0x0000002003007988 */ /* 0x000fe80008000011 */
[----:B------:R-:W-:Y:S04]  /*1270*/  STS.U8 [R3+UR17+0x2], R33 ;  /* 0x0000022103007988 */ /* 0x000fe80008000011 */
[----:B------:R-:W-:Y:S04]  /*1280*/  STS.U8 [R3+UR17+0x4], R34 ;  /* 0x0000042203007988 */ /* 0x000fe80008000011 */
[----:B------:R-:W-:Y:S04]  /*1290*/  STS.U8 [R3+UR17+0x6], R35 ;  /* 0x0000062303007988 */ /* 0x000fe80008000011 */
[----:B------:R-:W-:Y:S04]  /*12a0*/  STS.U8 [R3+UR17+0x8], R36 ;  /* 0x0000082403007988 */ /* 0x000fe80008000011 */
[----:B------:R-:W-:Y:S04]  /*12b0*/  STS.U8 [R3+UR17+0xa], R37 ;  /* 0x00000a2503007988 */ /* 0x000fe80008000011 */
[----:B------:R-:W-:Y:S04]  /*12c0*/  STS.U8 [R3+UR17+0xc], R38 ;  /* 0x00000c2603007988 */ /* 0x000fe80008000011 */
[----:B------:R2:W-:Y:S01]  /*12d0*/  STS.U8 [R3+UR17+0xe], R39 ;  /* 0x00000e2703007988 */ /* 0x0005e20008000011 */
[----:B-1----:R-:W-:-:S03]  /*12e0*/  LOP3.LUT R9, R4, 0x70, RZ, 0x3c, !PT ;  /* 0x0000007004097812 */ /* 0x002fc600078e3cff */
[----:B------:R-:W-:Y:S04]  /*12f0*/  STS.U8 [R5+UR17], R40 ;  /* 0x0000002805007988 */ /* 0x000fe80008000011 */
[----:B------:R-:W-:Y:S01]  /*1300*/  STS.U8 [R5+UR17+0x2], R41 ;  /* 0x0000022905007988 */ /* 0x000fe20008000011 */
[----:B--2---:R-:W-:-:S03]  /*1310*/  LOP3.LUT R3, R4, 0x40, RZ, 0x3c, !PT ;  /* 0x0000004004037812 */ /* 0x004fc600078e3cff */
[----:B------:R-:W-:Y:S04]  /*1320*/  STS.U8 [R5+UR17+0x4], R42 ;  /* 0x0000042a05007988 */ /* 0x000fe80008000011 */
[----:B------:R-:W-:Y:S04]  /*1330*/  STS.U8 [R5+UR17+0x6], R43 ;  /* 0x0000062b05007988 */ /* 0x000fe80008000011 */
[----:B------:R-:W-:Y:S04]  /*1340*/  STS.U8 [R5+UR17+0x8], R44 ;  /* 0x0000082c05007988 */ /* 0x000fe80008000011 */
[----:B------:R-:W-:Y:S04]  /*1350*/  STS.U8 [R5+UR17+0xa], R45 ;  /* 0x00000a2d05007988 */ /* 0x000fe80008000011 */
[----:B------:R-:W-:Y:S04]  /*1360*/  STS.U8 [R5+UR17+0xc], R46 ;  /* 0x00000c2e05007988 */ /* 0x000fe80008000011 */
[----:B------:R1:W-:Y:S04]  /*1370*/  STS.U8 [R5+UR17+0xe], R47 ;  /* 0x00000e2f05007988 */ /* 0x0003e80008000011 */
[----:B------:R-:W-:Y:S04]  /*1380*/  STS.U8 [R8+UR17], R48 ;  /* 0x0000003008007988 */ /* 0x000fe80008000011 */
[----:B------:R-:W-:Y:S01]  /*1390*/  STS.U8 [R8+UR17+0x2], R49 ;  /* 0x0000023108007988 */ /* 0x000fe20008000011 */
[----:B-1----:R-:W-:-:S03]  /*13a0*/  LOP3.LUT R5, R4, 0x50, RZ, 0x3c, !PT ;  /* 0x0000005004057812 */ /* 0x002fc600078e3cff */
[----:B------:R-:W-:Y:S04]  /*13b0*/  STS.U8 [R8+UR17+0x4], R50 ;  /* 0x0000043208007988 */ /* 0x000fe80008000011 */
[----:B------:R-:W-:Y:S04]  /*13c0*/  STS.U8 [R8+UR17+0x6], R51 ;  /* 0x0000063308007988 */ /* 0x000fe80008000011 */
[----:B------:R-:W-:Y:S04]  /*13d0*/  STS.U8 [R8+UR17+0x8], R52 ;  /* 0x0000083408007988 */ /* 0x000fe80008000011 */
[----:B------:R-:W-:Y:S04]  /*13e0*/  STS.U8 [R8+UR17+0xa], R53 ;  /* 0x00000a3508007988 */ /* 0x000fe80008000011 */
[----:B------:R-:W-:Y:S04]  /*13f0*/  STS.U8 [R8+UR17+0xc], R54 ;  /* 0x00000c3608007988 */ /* 0x000fe80008000011 */
[----:B------:R1:W-:Y:S04]  /*1400*/  STS.U8 [R8+UR17+0xe], R55 ;  /* 0x00000e3708007988 */ /* 0x0003e80008000011 */
[----:B------:R-:W-:Y:S01]  /*1410*/  STS.U8 [R3+UR17], R56 ;  /* 0x0000003803007988 */ /* 0x000fe20008000011 */
[----:B-1----:R-:W-:-:S03]  /*1420*/  LOP3.LUT R8, R4, 0x60, RZ, 0x3c, !PT ;  /* 0x0000006004087812 */ /* 0x002fc600078e3cff */
[----:B------:R-:W-:Y:S04]  /*1430*/  STS.U8 [R3+UR17+0x2], R57 ;  /* 0x0000023903007988 */ /* 0x000fe80008000011 */
[----:B------:R-:W-:Y:S04]  /*1440*/  STS.U8 [R3+UR17+0x4], R58 ;  /* 0x0000043a03007988 */ /* 0x000fe80008000011 */
[----:B------:R-:W-:Y:S04]  /*1450*/  STS.U8 [R3+UR17+0x6], R59 ;  /* 0x0000063b03007988 */ /* 0x000fe80008000011 */
[----:B------:R-:W-:Y:S04]  /*1460*/  STS.U8 [R3+UR17+0x8], R60 ;  /* 0x0000083c03007988 */ /* 0x000fe80008000011 */
[----:B------:R-:W-:Y:S04]  /*1470*/  STS.U8 [R3+UR17+0xa], R61 ;  /* 0x00000a3d03007988 */ /* 0x000fe80008000011 */
[----:B------:R-:W-:Y:S04]  /*1480*/  STS.U8 [R3+UR17+0xc], R62 ;  /* 0x00000c3e03007988 */ /* 0x000fe80008000011 */
[----:B------:R1:W-:Y:S04]  /*1490*/  STS.U8 [R3+UR17+0xe], R63 ;  /* 0x00000e3f03007988 */ /* 0x0003e80008000011 */
[----:B------:R-:W-:Y:S04]  /*14a0*/  STS.U8 [R5+UR17], R64 ;  /* 0x0000004005007988 */ /* 0x000fe80008000011 */
[----:B------:R2:W-:Y:S04]  /*14b0*/  STS.U8 [R5+UR17+0x2], R65 ;  /* 0x0000024105007988 */ /* 0x0005e80008000011 */
[----:B------:R-:W-:Y:S04]  /*14c0*/  STS.U8 [R5+UR17+0x4], R66 ;  /* 0x0000044205007988 */ /* 0x000fe80008000011 */
[----:B------:R3:W-:Y:S04]  /*14d0*/  STS.U8 [R5+UR17+0x6], R67 ;  /* 0x0000064305007988 */ /* 0x0007e80008000011 */
[----:B------:R-:W-:Y:S04]  /*14e0*/  STS.U8 [R5+UR17+0x8], R68 ;  /* 0x0000084405007988 */ /* 0x000fe80008000011 */
[----:B------:R4:W-:Y:S04]  /*14f0*/  STS.U8 [R5+UR17+0xa], R69 ;  /* 0x00000a4505007988 */ /* 0x0009e80008000011 */
[----:B------:R-:W-:Y:S04]  /*1500*/  STS.U8 [R5+UR17+0xc], R70 ;  /* 0x00000c4605007988 */ /* 0x000fe80008000011 */
[----:B------:R5:W-:Y:S04]  /*1510*/  STS.U8 [R5+UR17+0xe], R71 ;  /* 0x00000e4705007988 */ /* 0x000be80008000011 */
[----:B------:R-:W-:Y:S04]  /*1520*/  STS.U8 [R8+UR17], R72 ;  /* 0x0000004808007988 */ /* 0x000fe80008000011 */
[----:B------:R5:W-:Y:S04]  /*1530*/  STS.U8 [R8+UR17+0x2], R73 ;  /* 0x0000024908007988 */ /* 0x000be80008000011 */
[----:B------:R-:W-:Y:S04]  /*1540*/  STS.U8 [R8+UR17+0x4], R74 ;  /* 0x0000044a08007988 */ /* 0x000fe80008000011 */
[----:B------:R5:W-:Y:S04]  /*1550*/  STS.U8 [R8+UR17+0x6], R75 ;  /* 0x0000064b08007988 */ /* 0x000be80008000011 */
[----:B------:R-:W-:Y:S01]  /*1560*/  STS.U8 [R8+UR17+0x8], R76 ;  /* 0x0000084c08007988 */ /* 0x000fe20008000011 */
[----:B------:R-:W-:Y:S01]  /*1570*/  IMAD.MOV.U32 R4, RZ, RZ, -0x800000 ;  /* 0xff800000ff047424 */ /* 0x000fe200078e00ff */
[----:B0-----:R-:W-:-:S02]  /*1580*/  CS2R R24, SRZ ;  /* 0x0000000000187805 */ /* 0x001fc4000001ff00 */
[----:B------:R0:W-:Y:S04]  /*1590*/  STS.U8 [R8+UR17+0xa], R77 ;  /* 0x00000a4d08007988 */ /* 0x0001e80008000011 */
[----:B------:R-:W-:Y:S04]  /*15a0*/  STS.U8 [R8+UR17+0xc], R78 ;  /* 0x00000c4e08007988 */ /* 0x000fe80008000011 */
[----:B------:R0:W-:Y:S01]  /*15b0*/  STS.U8 [R8+UR17+0xe], R79 ;  /* 0x00000e4f08007988 */ /* 0x0001e20008000011 */
[----:B------:R-:W-:-:S03]  /*15c0*/  IMAD.MOV.U32 R108, RZ, RZ, 0x3f800000 ;  /* 0x3f800000ff6c7424 */ /* 0x000fc600078e00ff */
[----:B------:R-:W-:Y:S01]  /*15d0*/  STS.U8 [R9+UR17], R80 ;  /* 0x0000005009007988 */ /* 0x000fe20008000011 */
[----:B------:R-:W-:Y:S01]  /*15e0*/  IMAD.MOV.U32 R107, RZ, RZ, 0x3f800000 ;  /* 0x3f800000ff6b7424 */ /* 0x000fe200078e00ff */
[----:B------:R-:W-:Y:S01]  /*15f0*/  CS2R R26, SRZ ;  /* 0x00000000001a7805 */ /* 0x000fe2000001ff00 */
[----:B-1----:R-:W-:Y:S01]  /*1600*/  IMAD.MOV.U32 R3, RZ, RZ, -0x800000 ;  /* 0xff800000ff037424 */ /* 0x002fe200078e00ff */
[----:B------:R-:W-:Y:S02]  /*1610*/  CS2R R28, SRZ ;  /* 0x00000000001c7805 */ /* 0x000fe4000001ff00 */
[----:B------:R-:W-:Y:S01]  /*1620*/  CS2R R30, SRZ ;  /* 0x00000000001e7805 */ /* 0x000fe2000001ff00 */
[----:B------:R1:W-:Y:S01]  /*1630*/  STS.U8 [R9+UR17+0x2], R81 ;  /* 0x0000025109007988 */ /* 0x0003e20008000011 */
[----:B------:R-:W-:-:S03]  /*1640*/  CS2R R32, SRZ ;  /* 0x0000000000207805 */ /* 0x000fc6000001ff00 */
[----:B------:R-:W-:Y:S01]  /*1650*/  STS.U8 [R9+UR17+0x6], R18 ;  /* 0x0000061209007988 */ /* 0x000fe20008000011 */
[----:B------:R-:W-:-:S03]  /*1660*/  CS2R R34, SRZ ;  /* 0x0000000000227805 */ /* 0x000fc6000001ff00 */
[----:B------:R1:W-:Y:S01]  /*1670*/  STS.U8 [R9+UR17+0x4], R23 ;  /* 0x0000041709007988 */ /* 0x0003e20008000011 */
[----:B------:R-:W-:-:S03]  /*1680*/  CS2R R36, SRZ ;  /* 0x0000000000247805 */ /* 0x000fc6000001ff00 */
[----:B------:R0:W-:Y:S01]  /*1690*/  STS.U8 [R9+UR17+0x8], R12 ;  /* 0x0000080c09007988 */ /* 0x0001e20008000011 */
[----:B------:R-:W-:Y:S02]  /*16a0*/  CS2R R38, SRZ ;  /* 0x0000000000267805 */ /* 0x000fe4000001ff00 */
[----:B------:R-:W-:Y:S02]  /*16b0*/  CS2R R40, SRZ ;  /* 0x0000000000287805 */ /* 0x000fe4000001ff00 */
[----:B------:R-:W-:Y:S01]  /*16c0*/  CS2R R42, SRZ ;  /* 0x00000000002a7805 */ /* 0x000fe2000001ff00 */
[----:B------:R0:W-:Y:S01]  /*16d0*/  STS.U8 [R9+UR17+0xa], R14 ;  /* 0x00000a0e09007988 */ /* 0x0001e20008000011 */
[----:B------:R-:W-:-:S03]  /*16e0*/  CS2R R44, SRZ ;  /* 0x00000000002c7805 */ /* 0x000fc6000001ff00 */
[----:B------:R0:W-:Y:S01]  /*16f0*/  STS.U8 [R9+UR17+0xc], R7 ;  /* 0x00000c0709007988 */ /* 0x0001e20008000011 */
[----:B------:R-:W-:-:S03]  /*1700*/  CS2R R46, SRZ ;  /* 0x00000000002e7805 */ /* 0x000fc6000001ff00 */
[----:B------:R0:W-:Y:S01]  /*1710*/  STS.U8 [R9+UR17+0xe], R16 ;  /* 0x00000e1009007988 */ /* 0x0001e20008000011 */
[----:B------:R-:W-:Y:S02]  /*1720*/  CS2R R48, SRZ ;  /* 0x0000000000307805 */ /* 0x000fe4000001ff00 */
[----:B------:R-:W-:Y:S02]  /*1730*/  CS2R R50, SRZ ;  /* 0x0000000000327805 */ /* 0x000fe4000001ff00 */
[----:B------:R-:W-:Y:S02]  /*1740*/  CS2R R52, SRZ ;  /* 0x0000000000347805 */ /* 0x000fe4000001ff00 */
[----:B------:R-:W-:Y:S02]  /*1750*/  CS2R R54, SRZ ;  /* 0x0000000000367805 */ /* 0x000fe4000001ff00 */
[----:B------:R-:W-:Y:S02]  /*1760*/  CS2R R56, SRZ ;  /* 0x0000000000387805 */ /* 0x000fe4000001ff00 */
[----:B------:R-:W-:-:S02]  /*1770*/  CS2R R58, SRZ ;  /* 0x00000000003a7805 */ /* 0x000fc4000001ff00 */
[----:B------:R-:W-:Y:S02]  /*1780*/  CS2R R60, SRZ ;  /* 0x00000000003c7805 */ /* 0x000fe4000001ff00 */
[----:B------:R-:W-:Y:S02]  /*1790*/  CS2R R62, SRZ ;  /* 0x00000000003e7805 */ /* 0x000fe4000001ff00 */
[----:B--2---:R-:W-:Y:S02]  /*17a0*/  CS2R R64, SRZ ;  /* 0x0000000000407805 */ /* 0x004fe4000001ff00 */
[----:B---3--:R-:W-:Y:S02]  /*17b0*/  CS2R R66, SRZ ;  /* 0x0000000000427805 */ /* 0x008fe4000001ff00 */
[----:B----4-:R-:W-:Y:S02]  /*17c0*/  CS2R R68, SRZ ;  /* 0x0000000000447805 */ /* 0x010fe4000001ff00 */
[----:B-----5:R-:W-:-:S02]  /*17d0*/  CS2R R70, SRZ ;  /* 0x0000000000467805 */ /* 0x020fc4000001ff00 */
[----:B------:R-:W-:Y:S02]  /*17e0*/  CS2R R72, SRZ ;  /* 0x0000000000487805 */ /* 0x000fe4000001ff00 */
[----:B------:R-:W-:Y:S02]  /*17f0*/  CS2R R74, SRZ ;  /* 0x00000000004a7805 */ /* 0x000fe4000001ff00 */
[----:B0-----:R-:W-:Y:S02]  /*1800*/  CS2R R76, SRZ ;  /* 0x00000000004c7805 */ /* 0x001fe4000001ff00 */
[----:B------:R-:W-:Y:S02]  /*1810*/  CS2R R78, SRZ ;  /* 0x00000000004e7805 */ /* 0x000fe4000001ff00 */
[----:B-1----:R-:W-:Y:S02]  /*1820*/  CS2R R80, SRZ ;  /* 0x0000000000507805 */ /* 0x002fe4000001ff00 */
[----:B------:R-:W-:-:S02]  /*1830*/  CS2R R82, SRZ ;  /* 0x0000000000527805 */ /* 0x000fc4000001ff00 */
[----:B------:R-:W-:Y:S02]  /*1840*/  CS2R R84, SRZ ;  /* 0x0000000000547805 */ /* 0x000fe4000001ff00 */
[----:B------:R-:W-:Y:S01]  /*1850*/  CS2R R86, SRZ ;  /* 0x0000000000567805 */ /* 0x000fe2000001ff00 */
[C---:B------:R-:W-:Y:S01]  /*1860*/  IMAD.SHL.U32 R105, R0.reuse, 0x8, RZ ;  /* 0x0000000800697824 */ /* 0x040fe200078e00ff */
[C---:B------:R-:W-:Y:S01]  /*1870*/  LOP3.LUT R104, R0.reuse, 0x8, RZ, 0xc0, !PT ;  /* 0x0000000800687812 */ /* 0x040fe200078ec0ff */
[C---:B------:R-:W-:Y:S01]  /*1880*/  IMAD.SHL.U32 R23, R0.reuse, 0x4, RZ ;  /* 0x0000000400177824 */ /* 0x040fe200078e00ff */
[----:B------:R-:W-:Y:S01]  /*1890*/  LOP3.LUT P0, RZ, R0, 0x80, RZ, 0xc0, !PT ;  /* 0x0000008000ff7812 */ /* 0x000fe2000780c0ff */
[----:B------:R-:W-:-:S12]  /*18a0*/  @!P1 BRA `(.L_x_0) ;  /* 0x0000002000b49947 */ /* 0x000fd80003800000 */
[----:B------:R-:W0:Y:S01]  /*18b0*/  LDC.64 R4, c[0x0][0x250] ;  /* 0x00009400ff047b82 */ /* 0x000e220000000a00 */
[--C-:B------:R-:W-:Y:S01]  /*18c0*/  SHF.R.U32.HI R7, RZ, 0x5, R0.reuse ;  /* 0x00000005ff077819 */ /* 0x100fe20000011600 */
[----:B------:R-:W-:Y:S01]  /*18d0*/  ULDC UR4, c[0x0][0x258] ;  /* 0x0000960000047ab9 */ /* 0x000fe20000000800 */
[C---:B------:R-:W-:Y:S01]  /*18e0*/  LOP3.LUT R3, R0.reuse, 0x1, RZ, 0xc0, !PT ;  /* 0x0000000100037812 */ /* 0x040fe200078ec0ff */
[----:B------:R-:W-:Y:S01]  /*18f0*/  ULDC.64 UR6, c[0x0][0x260] ;  /* 0x0000980000067ab9 */ /* 0x000fe20000000a00 */
[----:B------:R-:W-:Y:S01]  /*1900*/  LOP3.LUT R8, R0, 0x1c, RZ, 0xc0, !PT ;  /* 0x0000001c00087812 */ /* 0x000fe200078ec0ff */
[----:B------:R-:W-:Y:S01]  /*1910*/  UIMAD UR6, UR16, UR6, URZ ;  /* 0x00000006100672a4 */ /* 0x000fe2000f8e023f */
[----:B------:R-:W-:Y:S01]  /*1920*/  SHF.R.U32.HI R156, RZ, 0x1, R0 ;  /* 0x00000001ff9c7819 */ /* 0x000fe20000011600 */
[----:B------:R-:W1:Y:S01]  /*1930*/  LDC R118, c[0x0][0x268] ;  /* 0x00009a00ff767b82 */ /* 0x000e620000000800 */
[----:B------:R-:W-:Y:S01]  /*1940*/  R2UR UR28, R7 ;  /* 0x00000000071c72ca */ /* 0x000fe200000e0000 */
[----:B------:R-:W-:Y:S01]  /*1950*/  IMAD R7, R3, 0x2, R8 ;  /* 0x0000000203077824 */ /* 0x000fe200078e0208 */
[----:B------:R-:W-:Y:S01]  /*1960*/  SGXT.U32 R156, R156, 0x1 ;  /* 0x000000019c9c781a */ /* 0x000fe20000000000 */
[----:B------:R-:W-:Y:S01]  /*1970*/  IMAD R3, R6, UR4, RZ ;  /* 0x0000000406037c24 */ /* 0x000fe2000f8e02ff */
[----:B------:R-:W-:Y:S01]  /*1980*/  ULDC.64 UR4, c[0x0][0x218] ;  /* 0x0000860000047ab9 */ /* 0x000fe20000000a00 */
[----:B------:R-:W-:Y:S01]  /*1990*/  USHF.R.S32.HI UR8, URZ, 0x1f, UR6 ;  /* 0x0000001f3f087899 */ /* 0x000fe20008011406 */
[----:B------:R-:W-:Y:S01]  /*19a0*/  LOP3.LUT R156, R7, R156, RZ, 0xfc, !PT ;  /* 0x0000009c079c7212 */ /* 0x000fe200078efcff */
[----:B------:R-:W2:Y:S01]  /*19b0*/  LDC.64 R122, c[0x0][0x220] ;  /* 0x00008800ff7a7b82 */ /* 0x000ea20000000a00 */
[----:B------:R-:W-:Y:S01]  /*19c0*/  SHF.R.S32.HI R7, RZ, 0x1f, R3 ;  /* 0x0000001fff077819 */ /* 0x000fe20000011403 */
[----:B------:R-:W-:Y:S01]  /*19d0*/  IMAD.MOV.U32 R115, RZ, RZ, 0x5410 ;  /* 0x00005410ff737424 */ /* 0x000fe200078e00ff */
[----:B------:R-:W-:Y:S01]  /*19e0*/  CS2R R24, SRZ ;  /* 0x0000000000187805 */ /* 0x000fe2000001ff00 */
[----:B------:R-:W-:Y:S01]  /*19f0*/  IMAD.MOV.U32 R114, RZ, RZ, 0x7632 ;  /* 0x00007632ff727424 */ /* 0x000fe200078e00ff */
[----:B------:R-:W-:Y:S01]  /*1a00*/  CS2R R26, SRZ ;  /* 0x00000000001a7805 */ /* 0x000fe2000001ff00 */
[----:B------:R-:W-:Y:S01]  /*1a10*/  IMAD.MOV.U32 R108, RZ, RZ, 0x3f800000 ;  /* 0x3f800000ff6c7424 */ /* 0x000fe200078e00ff */
[----:B------:R-:W-:Y:S01]  /*1a20*/  CS2R R28, SRZ ;  /* 0x00000000001c7805 */ /* 0x000fe2000001ff00 */
[----:B0-----:R-:W-:Y:S01]  /*1a30*/  IMAD R158, R20, R5, RZ ;  /* 0x00000005149e7224 */ /* 0x001fe200078e02ff */
[----:B------:R-:W-:Y:S01]  /*1a40*/  CS2R R30, SRZ ;  /* 0x00000000001e7805 */ /* 0x000fe2000001ff00 */
[----:B------:R-:W-:Y:S01]  /*1a50*/  IMAD R4, R4, UR16, RZ ;  /* 0x0000001004047c24 */ /* 0x000fe2000f8e02ff */
[----:B------:R-:W-:Y:S01]  /*1a60*/  CS2R R32, SRZ ;  /* 0x0000000000207805 */ /* 0x000fe2000001ff00 */
[----:B------:R-:W-:Y:S01]  /*1a70*/  IMAD R160, R5, 0x2, R158 ;  /* 0x0000000205a07824 */ /* 0x000fe200078e029e */
[----:B------:R-:W-:Y:S01]  /*1a80*/  CS2R R34, SRZ ;  /* 0x0000000000227805 */ /* 0x000fe2000001ff00 */
[----:B------:R-:W-:Y:S01]  /*1a90*/  IMAD.MOV.U32 R166, RZ, RZ, -0x800000 ;  /* 0xff800000ffa67424 */ /* 0x000fe200078e00ff */
[----:B------:R-:W-:Y:S01]  /*1aa0*/  IADD3 R139, P1, P2, R3, UR4, R4 ;  /* 0x00000004038b7c10 */ /* 0x000fe2000fa3e004 */
[C---:B------:R-:W-:Y:S01]  /*1ab0*/  IMAD R162, R5.reuse, 0x2, R160 ;  /* 0x0000000205a27824 */ /* 0x040fe200078e02a0 */
[----:B------:R-:W-:Y:S01]  /*1ac0*/  SHF.R.S32.HI R4, RZ, 0x1f, R4 ;  /* 0x0000001fff047819 */ /* 0x000fe20000011404 */
[----:B------:R-:W-:Y:S01]  /*1ad0*/  UIADD3 UR4, UR28, 0x18, URZ ;  /* 0x000000181c047890 */ /* 0x000fe2000fffe03f */
[----:B------:R-:W-:Y:S01]  /*1ae0*/  LOP3.LUT R3, R0, 0x1f, RZ, 0xc0, !PT ;  /* 0x0000001f00037812 */ /* 0x000fe200078ec0ff */
[----:B------:R-:W-:Y:S01]  /*1af0*/  IMAD R164, R5, 0x2, R162 ;  /* 0x0000000205a47824 */ /* 0x000fe200078e02a2 */
[----:B------:R-:W-:Y:S01]  /*1b00*/  IADD3.X R9, R7, UR5, R4, P1, P2 ;  /* 0x0000000507097c10 */ /* 0x000fe20008fe4404 */
[----:B------:R-:W-:Y:S01]  /*1b10*/  UIADD3 UR5, UR28, 0x38, URZ ;  /* 0x000000381c057890 */ /* 0x000fe2000fffe03f */
[----:B------:R-:W-:Y:S01]  /*1b20*/  SHF.R.U32.HI R4, RZ, 0x5, R0 ;  /* 0x00000005ff047819 */ /* 0x000fe20000011600 */
[----:B------:R-:W-:Y:S01]  /*1b30*/  IMAD R154, R5, 0x2, R164 ;  /* 0x00000002059a7824 */ /* 0x000fe200078e02a4 */
[----:B------:R-:W-:Y:S01]  /*1b40*/  IADD3 R159, P3, R158, R139, RZ ;  /* 0x0000008b9e9f7210 */ /* 0x000fe20007f7e0ff */
[----:B------:R-:W-:Y:S01]  /*1b50*/  IMAD R7, R3, UR7, RZ ;  /* 0x0000000703077c24 */ /* 0x000fe2000f8e02ff */
[----:B------:R-:W-:Y:S01]  /*1b60*/  SGXT.U32 R3, R4, 0x3 ;  /* 0x000000030403781a */ /* 0x000fe20000000000 */
[C---:B------:R-:W-:Y:S01]  /*1b70*/  IMAD R152, R5.reuse, 0x2, R154 ;  /* 0x0000000205987824 */ /* 0x040fe200078e029a */
[----:B------:R-:W-:Y:S01]  /*1b80*/  LEA.HI.X.SX32 R158, R158, R9, 0x1, P3 ;  /* 0x000000099e9e7211 */ /* 0x000fe200018f0eff */
[----:B-1----:R-:W-:Y:S01]  /*1b90*/  IMAD R132, R118, UR4, RZ ;  /* 0x0000000476847c24 */ /* 0x002fe2000f8e02ff */
[-C--:B------:R-:W-:Y:S01]  /*1ba0*/  IADD3 R165, P3, R164, R139.reuse, RZ ;  /* 0x0000008ba4a57210 */ /* 0x080fe20007f7e0ff */
[----:B------:R-:W-:Y:S01]  /*1bb0*/  IMAD R150, R5, 0x2, R152 ;  /* 0x0000000205967824 */ /* 0x000fe200078e0298 */
[----:B------:R-:W-:Y:S01]  /*1bc0*/  IADD3 R161, P4, R160, R139, RZ ;  /* 0x0000008ba0a17210 */ /* 0x000fe20007f9e0ff */
[----:B------:R-:W-:Y:S01]  /*1bd0*/  IMAD R3, R3, R118, RZ ;  /* 0x0000007603037224 */ /* 0x000fe200078e02ff */
[----:B------:R-:W-:Y:S01]  /*1be0*/  LEA.HI.X.SX32 R164, R164, R9, 0x1, P3 ;  /* 0x00000009a4a47211 */ /* 0x000fe200018f0eff */
[----:B------:R-:W-:Y:S01]  /*1bf0*/  IMAD R148, R5, 0x2, R150 ;  /* 0x0000000205947824 */ /* 0x000fe200078e0296 */
[----:B------:R-:W-:Y:S01]  /*1c00*/  IADD3 R157, P3, R150, R139, RZ ;  /* 0x0000008b969d7210 */ /* 0x000fe20007f7e0ff */
[----:B------:R-:W-:Y:S01]  /*1c10*/  IMAD R133, R118, 0x8, R3 ;  /* 0x0000000876857824 */ /* 0x000fe200078e0203 */
[----:B--2---:R-:W-:Y:S01]  /*1c20*/  IADD3 R122, P1, P2, R7, UR6, R122 ;  /* 0x00000006077a7c10 */ /* 0x004fe2000fa3e07a */
[C---:B------:R-:W-:Y:S01]  /*1c30*/  IMAD R146, R5.reuse, 0x2, R148 ;  /* 0x0000000205927824 */ /* 0x040fe200078e0294 */
[----:B------:R-:W-:Y:S01]  /*1c40*/  LEA.HI.X.SX32 R150, R150, R9, 0x1, P3 ;  /* 0x0000000996967211 */ /* 0x000fe200018f0eff */
[----:B------:R-:W-:Y:S01]  /*1c50*/  IMAD R128, R118, 0x8, R133 ;  /* 0x0000000876807824 */ /* 0x000fe200078e0285 */
[----:B------:R-:W-:Y:S01]  /*1c60*/  SHF.R.S32.HI R6, RZ, 0x1f, R7 ;  /* 0x0000001fff067819 */ /* 0x000fe20000011407 */
[C---:B------:R-:W-:Y:S01]  /*1c70*/  IMAD R144, R5.reuse, 0x2, R146 ;  /* 0x0000000205907824 */ /* 0x040fe200078e0292 */
[----:B------:R-:W-:Y:S01]  /*1c80*/  IADD3 R163, P5, R162, R139, RZ ;  /* 0x0000008ba2a37210 */ /* 0x000fe20007fbe0ff */
[----:B------:R-:W-:Y:S01]  /*1c90*/  IMAD R127, R118, 0x10, R128 ;  /* 0x00000010767f7824 */ /* 0x000fe200078e0280 */
[----:B------:R-:W-:Y:S01]  /*1ca0*/  LEA.HI.X.SX32 R160, R160, R9, 0x1, P4 ;  /* 0x00000009a0a07211 */ /* 0x000fe200020f0eff */
[C---:B------:R-:W-:Y:S01]  /*1cb0*/  IMAD R142, R5.reuse, 0x2, R144 ;  /* 0x00000002058e7824 */ /* 0x040fe200078e0290 */
[-C--:B------:R-:W-:Y:S01]  /*1cc0*/  IADD3 R151, P3, R144, R139.reuse, RZ ;  /* 0x0000008b90977210 */ /* 0x080fe20007f7e0ff */
[----:B------:R-:W-:Y:S01]  /*1cd0*/  IMAD R126, R118, 0x8, R127 ;  /* 0x00000008767e7824 */ /* 0x000fe200078e027f */
[----:B------:R-:W-:Y:S01]  /*1ce0*/  IADD3 R167, P4, R154, R139, RZ ;  /* 0x0000008b9aa77210 */ /* 0x000fe20007f9e0ff */
[C---:B------:R-:W-:Y:S01]  /*1cf0*/  IMAD R140, R5.reuse, 0x2, R142 ;  /* 0x00000002058c7824 */ /* 0x040fe200078e028e */
[-C--:B------:R-:W-:Y:S01]  /*1d00*/  LEA.HI.X.SX32 R162, R162, R9.reuse, 0x1, P5 ;  /* 0x00000009a2a27211 */ /* 0x080fe200028f0eff */
[----:B------:R-:W-:Y:S01]  /*1d10*/  IMAD R125, R118, 0x8, R126 ;  /* 0x00000008767d7824 */ /* 0x000fe200078e027e */
[----:B------:R-:W-:Y:S01]  /*1d20*/  LEA.HI.X.SX32 R144, R144, R9, 0x1, P3 ;  /* 0x0000000990907211 */ /* 0x000fe200018f0eff */
[----:B------:R-:W-:Y:S01]  /*1d30*/  IMAD R138, R5, 0x2, R140 ;  /* 0x00000002058a7824 */ /* 0x000fe200078e028c */
[----:B------:R-:W-:Y:S01]  /*1d40*/  IADD3.X R6, R6, UR8, R123, P1, P2 ;  /* 0x0000000806067c10 */ /* 0x000fe20008fe447b */
[----:B------:R-:W-:Y:S01]  /*1d50*/  IMAD R124, R118, 0x10, R125 ;  /* 0x00000010767c7824 */ /* 0x000fe200078e027d */
[----:B------:R-:W-:Y:S01]  /*1d60*/  IADD3 R169, P5, R152, R139, RZ ;  /* 0x0000008b98a97210 */ /* 0x000fe20007fbe0ff */
[----:B------:R-:W-:Y:S01]  /*1d70*/  IMAD R131, R118, UR5, RZ ;  /* 0x0000000576837c24 */ /* 0x000fe2000f8e02ff */
[----:B------:R-:W-:Y:S01]  /*1d80*/  LEA.HI.X.SX32 R154, R154, R9, 0x1, P4 ;  /* 0x000000099a9a7211 */ /* 0x000fe200020f0eff */
[----:B------:R-:W-:Y:S01]  /*1d90*/  IMAD R123, R118, 0x8, R124 ;  /* 0x00000008767b7824 */ /* 0x000fe200078e027c */
[-C--:B------:R-:W-:Y:S01]  /*1da0*/  IADD3 R145, P3, R138, R139.reuse, RZ ;  /* 0x0000008b8a917210 */ /* 0x080fe20007f7e0ff */
[----:B------:R-:W-:Y:S01]  /*1db0*/  UIADD3 UR6, UR28, 0x58, URZ ;  /* 0x000000581c067890 */ /* 0x000fe2000fffe03f */
[-C--:B------:R-:W-:Y:S01]  /*1dc0*/  IADD3 R191, P1, R3, R122.reuse, RZ ;  /* 0x0000007a03bf7210 */ /* 0x080fe20007f3e0ff */
[----:B------:R-:W-:Y:S01]  /*1dd0*/  IMAD R4, R5, 0x2, R138 ;  /* 0x0000000205047824 */ /* 0x000fe200078e028a */
[----:B------:R-:W-:Y:S01]  /*1de0*/  IADD3 R155, P4, R148, R139, RZ ;  /* 0x0000008b949b7210 */ /* 0x000fe20007f9e0ff */
[----:B------:R-:W-:Y:S01]  /*1df0*/  IMAD R121, R118, 0x8, R123 ;  /* 0x0000000876797824 */ /* 0x000fe200078e027b */
[----:B------:R-:W-:Y:S01]  /*1e00*/  IADD3 R189, P2, R132, R122, RZ ;  /* 0x0000007a84bd7210 */ /* 0x000fe20007f5e0ff */
[----:B------:R-:W-:Y:S01]  /*1e10*/  IMAD R130, R118, UR6, RZ ;  /* 0x0000000676827c24 */ /* 0x000fe2000f8e02ff */
[-C--:B------:R-:W-:Y:S01]  /*1e20*/  LEA.HI.X.SX32 R152, R152, R9.reuse, 0x1, P5 ;  /* 0x0000000998987211 */ /* 0x080fe200028f0eff */
[----:B------:R-:W-:Y:S01]  /*1e30*/  IMAD R120, R118, 0x10, R121 ;  /* 0x0000001076787824 */ /* 0x000fe200078e0279 */
[----:B------:R-:W-:Y:S01]  /*1e40*/  LEA.HI.X.SX32 R138, R138, R9, 0x1, P3 ;  /* 0x000000098a8a7211 */ /* 0x000fe200018f0eff */
[----:B------:R-:W-:Y:S01]  /*1e50*/  UIADD3 UR6, UR17, 0x4000, URZ ;  /* 0x0000400011067890 */ /* 0x000fe2000fffe03f */
[----:B------:R-:W-:Y:S01]  /*1e60*/  LEA.HI.X.SX32 R134, R3, R6, 0x1, P1 ;  /* 0x0000000603867211 */ /* 0x000fe200008f0eff */
[----:B------:R-:W-:Y:S01]  /*1e70*/  UIADD3 UR8, UR28, 0x78, URZ ;  /* 0x000000781c087890 */ /* 0x000fe2000fffe03f */
[----:B------:R-:W-:Y:S01]  /*1e80*/  IADD3 R153, P5, R146, R139, RZ ;  /* 0x0000008b92997210 */ /* 0x000fe20007fbe0ff */
[----:B------:R-:W-:Y:S01]  /*1e90*/  IMAD R136, R5, 0x2, R4 ;  /* 0x0000000205887824 */ /* 0x000fe200078e0204 */
[----:B------:R-:W-:Y:S01]  /*1ea0*/  LEA.HI.X.SX32 R148, R148, R9, 0x1, P4 ;  /* 0x0000000994947211 */ /* 0x000fe200020f0eff */
[C---:B------:R-:W-:Y:S01]  /*1eb0*/  IMAD R119, R118.reuse, 0x8, R120 ;  /* 0x0000000876777824 */ /* 0x040fe200078e0278 */
[-C--:B------:R-:W-:Y:S01]  /*1ec0*/  IADD3 R190, P1, R133, R122.reuse, RZ ;  /* 0x0000007a85be7210 */ /* 0x080fe20007f3e0ff */
[----:B------:R-:W-:Y:S01]  /*1ed0*/  USHF.R.U32.HI UR6, URZ, 0x4, UR6 ;  /* 0x000000043f067899 */ /* 0x000fe20008011606 */
[----:B------:R-:W-:Y:S01]  /*1ee0*/  IADD3 R188, P3, R131, R122, RZ ;  /* 0x0000007a83bc7210 */ /* 0x000fe20007f7e0ff */
[----:B------:R-:W-:Y:S01]  /*1ef0*/  IMAD R129, R118, UR8, RZ ;  /* 0x0000000876817c24 */ /* 0x000fe2000f8e02ff */
[----:B------:R-:W-:Y:S01]  /*1f00*/  LEA.HI.X.SX32 R132, R132, R6, 0x1, P2 ;  /* 0x0000000684847211 */ /* 0x000fe200010f0eff */
[----:B------:R-:W-:Y:S01]  /*1f10*/  IMAD R135, R5, 0x2, R136 ;  /* 0x0000000205877824 */ /* 0x000fe200078e0288 */
[----:B------:R-:W-:Y:S01]  /*1f20*/  IADD3 R149, P4, R142, R139, RZ ;  /* 0x0000008b8e957210 */ /* 0x000fe20007f9e0ff */
[----:B------:R-:W-:Y:S01]  /*1f30*/  IMAD R118, R118, 0x8, R119 ;  /* 0x0000000876767824 */ /* 0x000fe200078e0277 */
[----:B------:R-:W-:Y:S01]  /*1f40*/  IADD3 R182, P2, R127, R122, RZ ;  /* 0x0000007a7fb67210 */ /* 0x000fe20007f5e0ff */
[----:B------:R-:W-:Y:S01]  /*1f50*/  USGXT.U32 UR22, UR6, 0xe ;  /* 0x0000000e0616789a */ /* 0x000fe20008000000 */
[----:B------:R-:W-:Y:S01]  /*1f60*/  LEA.HI.X.SX32 R146, R146, R9, 0x1, P5 ;  /* 0x0000000992927211 */ /* 0x000fe200028f0eff */
[----:B------:R-:W-:Y:S01]  /*1f70*/  UMOV UR5, URZ ;  /* 0x0000003f00057c82 */ /* 0x000fe20008000000 */
[-C--:B------:R-:W-:Y:S01]  /*1f80*/  LEA.HI.X.SX32 R133, R133, R6.reuse, 0x1, P1 ;  /* 0x0000000685857211 */ /* 0x080fe200008f0eff */
[----:B------:R-:W-:Y:S01]  /*1f90*/  UIADD3 UR10, UP0, UR22, 0x2, URZ ;  /* 0x00000002160a7890 */ /* 0x000fe2000ff1e03f */
[----:B------:R-:W-:Y:S01]  /*1fa0*/  LEA.HI.X.SX32 R131, R131, R6, 0x1, P3 ;  /* 0x0000000683837211 */ /* 0x000fe200018f0eff */
[----:B------:R-:W-:Y:S01]  /*1fb0*/  IMAD.MOV.U32 R110, RZ, RZ, RZ ;  /* 0x000000ffff6e7224 */ /* 0x000fe200078e00ff */
[----:B------:R-:W-:Y:S01]  /*1fc0*/  IADD3 R147, P5, R140, R139, RZ ;  /* 0x0000008b8c937210 */ /* 0x000fe20007fbe0ff */
[----:B------:R-:W-:Y:S01]  /*1fd0*/  UIADD3.X UR11, UR5, 0x40000040, URZ, UP0, !UPT ;  /* 0x40000040050b7890 */ /* 0x000fe200087fe43f */
[----:B------:R-:W-:Y:S01]  /*1fe0*/  LEA.HI.X.SX32 R142, R142, R9, 0x1, P4 ;  /* 0x000000098e8e7211 */ /* 0x000fe200020f0eff */
[----:B------:R-:W-:Y:S01]  /*1ff0*/  IMAD.MOV.U32 R117, RZ, RZ, -0x800000 ;  /* 0xff800000ff757424 */ /* 0x000fe200078e00ff */
[-C--:B------:R-:W-:Y:S01]  /*2000*/  IADD3 R184, P1, R128, R122.reuse, RZ ;  /* 0x0000007a80b87210 */ /* 0x080fe20007f3e0ff */
[----:B------:R-:W-:Y:S01]  /*2010*/  IMAD.MOV.U32 R107, RZ, RZ, 0x3f800000 ;  /* 0x3f800000ff6b7424 */ /* 0x000fe200078e00ff */
[----:B------:R-:W-:-:S02]  /*2020*/  IADD3 R180, P3, R126, R122, RZ ;  /* 0x0000007a7eb47210 */ /* 0x000fc40007f7e0ff */
[----:B------:R-:W-:Y:S02]  /*2030*/  CS2R R36, SRZ ;  /* 0x0000000000247805 */ /* 0x000fe4000001ff00 */
[----:B------:R-:W-:Y:S02]  /*2040*/  LEA.HI.X.SX32 R127, R127, R6, 0x1, P2 ;  /* 0x000000067f7f7211 */ /* 0x000fe400010f0eff */
[----:B------:R-:W-:Y:S02]  /*2050*/  CS2R R38, SRZ ;  /* 0x0000000000267805 */ /* 0x000fe4000001ff00 */
[----:B------:R-:W-:Y:S02]  /*2060*/  IADD3 R143, P4, R4, R139, RZ ;  /* 0x0000008b048f7210 */ /* 0x000fe40007f9e0ff */
[----:B------:R-:W-:Y:S02]  /*2070*/  CS2R R40, SRZ ;  /* 0x0000000000287805 */ /* 0x000fe4000001ff00 */
[----:B------:R-:W-:-:S02]  /*2080*/  IADD3 R176, P2, R124, R122, RZ ;  /* 0x0000007a7cb07210 */ /* 0x000fc40007f5e0ff */
[----:B------:R-:W-:Y:S02]  /*2090*/  CS2R R42, SRZ ;  /* 0x00000000002a7805 */ /* 0x000fe4000001ff00 */
[----:B------:R-:W-:Y:S02]  /*20a0*/  LEA.HI.X.SX32 R140, R140, R9, 0x1, P5 ;  /* 0x000000098c8c7211 */ /* 0x000fe400028f0eff */
[----:B------:R-:W-:Y:S02]  /*20b0*/  CS2R R44, SRZ ;  /* 0x00000000002c7805 */ /* 0x000fe4000001ff00 */
[-C--:B------:R-:W-:Y:S02]  /*20c0*/  LEA.HI.X.SX32 R128, R128, R6.reuse, 0x1, P1 ;  /* 0x0000000680807211 */ /* 0x080fe400008f0eff */
[----:B------:R-:W-:Y:S02]  /*20d0*/  CS2R R46, SRZ ;  /* 0x00000000002e7805 */ /* 0x000fe4000001ff00 */
[----:B------:R-:W-:-:S02]  /*20e0*/  LEA.HI.X.SX32 R126, R126, R6, 0x1, P3 ;  /* 0x000000067e7e7211 */ /* 0x000fc400018f0eff */
[----:B------:R-:W-:Y:S02]  /*20f0*/  CS2R R48, SRZ ;  /* 0x0000000000307805 */ /* 0x000fe4000001ff00 */
[----:B------:R-:W-:Y:S02]  /*2100*/  IADD3 R141, P5, R136, R139, RZ ;  /* 0x0000008b888d7210 */ /* 0x000fe40007fbe0ff */
[----:B------:R-:W-:Y:S02]  /*2110*/  CS2R R50, SRZ ;  /* 0x0000000000327805 */ /* 0x000fe4000001ff00 */
[----:B------:R-:W-:Y:S02]  /*2120*/  LEA.HI.X.SX32 R137, R4, R9, 0x1, P4 ;  /* 0x0000000904897211 */ /* 0x000fe400020f0eff */
[----:B------:R-:W-:Y:S02]  /*2130*/  CS2R R52, SRZ ;  /* 0x0000000000347805 */ /* 0x000fe4000001ff00 */
[----:B------:R-:W-:-:S02]  /*2140*/  IADD3 R178, P1, R125, R122, RZ ;  /* 0x0000007a7db27210 */ /* 0x000fc40007f3e0ff */
        /* <DEDUP_REMOVED lines=9> */
[----:B------:R-:W-:Y:S02]  /*21e0*/  SEL R3, RZ, 0x90, !P0 ;  /* 0x00000090ff037807 */ /* 0x000fe40004000000 */
[----:B------:R-:W-:Y:S02]  /*21f0*/  CS2R R64, SRZ ;  /* 0x0000000000407805 */ /* 0x000fe4000001ff00 */
[----:B------:R-:W-:-:S02]  /*2200*/  LEA.HI.X.SX32 R136, R136, R9, 0x1, P5 ;  /* 0x0000000988887211 */ /* 0x000fc400028f0eff */
[----:B------:R-:W-:Y:S02]  /*2210*/  CS2R R66, SRZ ;  /* 0x0000000000427805 */ /* 0x000fe4000001ff00 */
[-C--:B------:R-:W-:Y:S02]  /*2220*/  LEA.HI.X.SX32 R125, R125, R6.reuse, 0x1, P1 ;  /* 0x000000067d7d7211 */ /* 0x080fe400008f0eff */
[----:B------:R-:W-:Y:S02]  /*2230*/  CS2R R68, SRZ ;  /* 0x0000000000447805 */ /* 0x000fe4000001ff00 */
[----:B------:R-:W-:Y:S02]  /*2240*/  LEA.HI.X.SX32 R123, R123, R6, 0x1, P3 ;  /* 0x000000067b7b7211 */ /* 0x000fe400018f0eff */
[----:B------:R-:W-:Y:S02]  /*2250*/  CS2R R70, SRZ ;  /* 0x0000000000467805 */ /* 0x000fe4000001ff00 */
[----:B------:R-:W-:-:S02]  /*2260*/  IADD3 R186, P5, R129, R122, RZ ;  /* 0x0000007a81ba7210 */ /* 0x000fc40007fbe0ff */
[----:B------:R-:W-:Y:S02]  /*2270*/  CS2R R72, SRZ ;  /* 0x0000000000487805 */ /* 0x000fe4000001ff00 */
[----:B------:R-:W-:Y:S02]  /*2280*/  LEA.HI.X.SX32 R130, R130, R6, 0x1, P4 ;  /* 0x0000000682827211 */ /* 0x000fe400020f0eff */
[----:B------:R-:W-:Y:S02]  /*2290*/  CS2R R74, SRZ ;  /* 0x00000000004a7805 */ /* 0x000fe4000001ff00 */
[-C--:B------:R-:W-:Y:S02]  /*22a0*/  IADD3 R172, P1, R121, R122.reuse, RZ ;  /* 0x0000007a79ac7210 */ /* 0x080fe40007f3e0ff */
[----:B------:R-:W-:Y:S02]  /*22b0*/  CS2R R76, SRZ ;  /* 0x00000000004c7805 */ /* 0x000fe4000001ff00 */
        /* <DEDUP_REMOVED lines=8> */
[----:B------:R-:W-:Y:S02]  /*2340*/  LOP3.LUT P2, RZ, R0, 0x2, RZ, 0xc0, !PT ;  /* 0x0000000200ff7812 */ /* 0x000fe4000784c0ff */
[----:B------:R-:W-:Y:S02]  /*2350*/  CS2R R86, SRZ ;  /* 0x0000000000567805 */ /* 0x000fe4000001ff00 */
[----:B------:R-:W-:Y:S01]  /*2360*/  LOP3.LUT R116, R3, 0x7f, R0, 0x78, !PT ;  /* 0x0000007f03747812 */ /* 0x000fe200078e7800 */
[----:B------:R-:W-:Y:S01]  /*2370*/  UMOV UR4, URZ ;  /* 0x0000003f00047c82 */ /* 0x000fe20008000000 */
[-C--:B------:R-:W-:Y:S01]  /*2380*/  LEA.HI.X.SX32 R121, R121, R6.reuse, 0x1, P1 ;  /* 0x0000000679797211 */ /* 0x080fe200008f0eff */
[----:B------:R-:W-:Y:S01]  /*2390*/  UIADD3.64 UR26, UR10, 0x2, URZ ;  /* 0x000000020a1a7897 */ /* 0x000fe2000fffe03f */
[----:B------:R-:W-:Y:S01]  /*23a0*/  LEA.HI.X.SX32 R135, R135, R9, 0x1, P6 ;  /* 0x0000000987877211 */ /* 0x000fe200030f0eff */
[----:B------:R-:W-:Y:S01]  /*23b0*/  UIADD3.64 UR14, UR10, 0x4, URZ ;  /* 0x000000040a0e7897 */ /* 0x000fe2000fffe03f */
[-C--:B------:R-:W-:Y:S01]  /*23c0*/  LEA.HI.X.SX32 R129, R129, R6.reuse, 0x1, P5 ;  /* 0x0000000681817211 */ /* 0x080fe200028f0eff */
[----:B------:R-:W-:Y:S01]  /*23d0*/  ULDC UR29, c[0x0][0x238] ;  /* 0x00008e00001d7ab9 */ /* 0x000fe20000000800 */
[----:B------:R-:W-:-:S02]  /*23e0*/  LEA.HI.X.SX32 R119, R119, R6, 0x1, P3 ;  /* 0x0000000677777211 */ /* 0x000fc400018f0eff */
[----:B------:R-:W-:Y:S02]  /*23f0*/  LEA.HI.X.SX32 R118, R118, R6, 0x1, P4 ;  /* 0x0000000676767211 */ /* 0x000fe400020f0eff */
[----:B------:R-:W-:Y:S02]  /*2400*/  LOP3.LUT P1, RZ, R0, 0x1, RZ, 0xc0, !PT ;  /* 0x0000000100ff7812 */ /* 0x000fe4000782c0ff */
[----:B------:R-:W-:Y:S02]  /*2410*/  SEL R115, R115, 0x1054, !P2 ;  /* 0x0000105473737807 */ /* 0x000fe40005000000 */
[----:B------:R-:W-:Y:S02]  /*2420*/  SEL R114, R114, 0x3276, !P2 ;  /* 0x0000327672727807 */ /* 0x000fe40005000000 */
[C---:B------:R-:W-:Y:S02]  /*2430*/  LOP3.LUT R113, R116.reuse, 0x20, RZ, 0x3c, !PT ;  /* 0x0000002074717812 */ /* 0x040fe400078e3cff */
[----:B------:R-:W-:-:S02]  /*2440*/  LOP3.LUT R112, R116, 0x40, RZ, 0x3c, !PT ;  /* 0x0000004074707812 */ /* 0x000fc400078e3cff */
[----:B------:R-:W-:Y:S02]  /*2450*/  LOP3.LUT R111, R116, 0x60, RZ, 0x3c, !PT ;  /* 0x00000060746f7812 */ /* 0x000fe400078e3cff */
[----:B------:R-:W-:-:S07]  /*2460*/  LOP3.LUT R109, R156, 0x1, RZ, 0x3c, !PT ;  /* 0x000000019c6d7812 */ /* 0x000fce00078e3cff */
.L_x_1:
[----:B------:R-:W-:Y:S02]  /*2470*/  SHF.R.S32.HI R99, RZ, 0x1f, R110 ;  /* 0x0000001fff637819 */ /* 0x000fe4000001146e */
[C---:B------:R-:W-:Y:S02]  /*2480*/  IADD3 R16, P2, R110.reuse, R159, RZ ;  /* 0x0000009f6e107210 */ /* 0x040fe40007f5e0ff */
[----:B------:R-:W-:-:S03]  /*2490*/  IADD3 R18, P3, R110, R161, RZ ;  /* 0x000000a16e127210 */ /* 0x000fc60007f7e0ff */
[C---:B------:R-:W-:Y:S01]  /*24a0*/  IMAD.X R17, R99.reuse, 0x1, R158, P2 ;  /* 0x0000000163117824 */ /* 0x040fe200010e069e */
[C---:B------:R-:W-:Y:S01]  /*24b0*/  IADD3 R8, P2, R110.reuse, R163, RZ ;  /* 0x000000a36e087210 */ /* 0x040fe20007f5e0ff */
[C---:B------:R-:W-:Y:S01]  /*24c0*/  IMAD.X R19, R99.reuse, 0x1, R160, P3 ;  /* 0x0000000163137824 */ /* 0x040fe200018e06a0 */
[C---:B------:R-:W-:Y:S02]  /*24d0*/  IADD3 R6, P3, R110.reuse, R165, RZ ;  /* 0x000000a56e067210 */ /* 0x040fe40007f7e0ff */
[----:B------:R0:W2:Y:S01]  /*24e0*/  LDG.E.U8 R3, desc[UR18][R16.64] ;  /* 0x0000001210037981 */ /* 0x0000a2000c1e1100 */
[C---:B------:R-:W-:Y:S01]  /*24f0*/  IMAD.X R9, R99.reuse, 0x1, R162, P2 ;  /* 0x0000000163097824 */ /* 0x040fe200010e06a2 */
[C---:B------:R-:W-:Y:S01]  /*2500*/  IADD3 R10, P2, R110.reuse, R167, RZ ;  /* 0x000000a76e0a7210 */ /* 0x040fe20007f5e0ff */
[C---:B------:R-:W-:Y:S01]  /*2510*/  IMAD.X R7, R99.reuse, 0x1, R164, P3 ;  /* 0x0000000163077824 */ /* 0x040fe200018e06a4 */
[C---:B------:R-:W-:Y:S01]  /*2520*/  IADD3 R12, P3, R110.reuse, R169, RZ ;  /* 0x000000a96e0c7210 */ /* 0x040fe20007f7e0ff */
[----:B------:R1:W3:Y:S02]  /*2530*/  LDG.E.U8 R4, desc[UR18][R18.64] ;  /* 0x0000001212047981 */ /* 0x0002e4000c1e1100 */
[C---:B------:R-:W-:Y:S01]  /*2540*/  IMAD.X R11, R99.reuse, 0x1, R154, P2 ;  /* 0x00000001630b7824 */ /* 0x040fe200010e069a */
[C---:B------:R-:W-:Y:S01]  /*2550*/  IADD3 R14, P2, R110.reuse, R157, RZ ;  /* 0x0000009d6e0e7210 */ /* 0x040fe20007f5e0ff */
[C---:B------:R-:W-:Y:S01]  /*2560*/  IMAD.X R13, R99.reuse, 0x1, R152, P3 ;  /* 0x00000001630d7824 */ /* 0x040fe200018e0698 */
[----:B0-----:R-:W-:Y:S01]  /*2570*/  IADD3 R16, P3, R110, R153, RZ ;  /* 0x000000996e107210 */ /* 0x001fe20007f7e0ff */
[----:B------:R0:W4:Y:S02]  /*2580*/  LDG.E.U8 R93, desc[UR18][R8.64] ;  /* 0x00000012085d7981 */ /* 0x000124000c1e1100 */
[----:B------:R-:W-:-:S02]  /*2590*/  IMAD.X R15, R99, 0x1, R150, P2 ;  /* 0x00000001630f7824 */ /* 0x000fc400010e0696 */
[----:B------:R-:W-:Y:S01]  /*25a0*/  IMAD.X R17, R99, 0x1, R146, P3 ;  /* 0x0000000163117824 */ /* 0x000fe200018e0692 */
[C---:B-1----:R-:W-:Y:S01]  /*25b0*/  IADD3 R18, P2, R110.reuse, R151, RZ ;  /* 0x000000976e127210 */ /* 0x042fe20007f5e0ff */
[----:B------:R1:W5:Y:S01]  /*25c0*/  LDG.E.U8 R192, desc[UR18][R6.64] ;  /* 0x0000001206c07981 */ /* 0x000362000c1e1100 */
[----:B------:R-:W-:-:S03]  /*25d0*/  IADD3 R88, P3, R110, R149, RZ ;  /* 0x000000956e587210 */ /* 0x000fc60007f7e0ff */
[C---:B------:R-:W-:Y:S01]  /*25e0*/  IMAD.X R19, R99.reuse, 0x1, R144, P2 ;  /* 0x0000000163137824 */ /* 0x040fe200010e0690 */
[C---:B------:R-:W-:Y:S01]  /*25f0*/  IADD3 R90, P2, R110.reuse, R145, RZ ;  /* 0x000000916e5a7210 */ /* 0x040fe20007f5e0ff */
[C---:B------:R-:W-:Y:S01]  /*2600*/  IMAD.X R89, R99.reuse, 0x1, R142, P3 ;  /* 0x0000000163597824 */ /* 0x040fe200018e068e */
[C---:B0-----:R-:W-:Y:S01]  /*2610*/  IADD3 R8, P4, R110.reuse, R141, RZ ;  /* 0x0000008d6e087210 */ /* 0x041fe20007f9e0ff */
[----:B------:R0:W3:Y:S01]  /*2620*/  LDG.E.U8 R95, desc[UR18][R10.64] ;  /* 0x000000120a5f7981 */ /* 0x0000e2000c1e1100 */
[C---:B-1----:R-:W-:Y:S01]  /*2630*/  IADD3 R6, P3, R110.reuse, R143, RZ ;  /* 0x0000008f6e067210 */ /* 0x042fe20007f7e0ff */
[C---:B------:R-:W-:Y:S02]  /*2640*/  IMAD.X R91, R99.reuse, 0x1, R138, P2 ;  /* 0x00000001635b7824 */ /* 0x040fe400010e068a */
[----:B------:R1:W4:Y:S01]  /*2650*/  LDG.E.U8 R92, desc[UR18][R12.64] ;  /* 0x000000120c5c7981 */ /* 0x000322000c1e1100 */
[C---:B------:R-:W-:Y:S02]  /*2660*/  IMAD.X R9, R99.reuse, 0x1, R136, P4 ;  /* 0x0000000163097824 */ /* 0x040fe400020e0688 */
[----:B------:R-:W-:Y:S01]  /*2670*/  IMAD.X R7, R99, 0x1, R137, P3 ;  /* 0x0000000163077824 */ /* 0x000fe200018e0689 */
[----:B------:R1:W5:Y:S01]  /*2680*/  LDG.E.U8 R97, desc[UR18][R14.64] ;  /* 0x000000120e617981 */ /* 0x000362000c1e1100 */
[----:B0-----:R-:W-:-:S03]  /*2690*/  IADD3 R10, P2, R110, R155, RZ ;  /* 0x0000009b6e0a7210 */ /* 0x001fc60007f5e0ff */
[----:B------:R0:W4:Y:S01]  /*26a0*/  LDG.E.U8 R17, desc[UR18][R16.64] ;  /* 0x0000001210117981 */ /* 0x000122000c1e1100 */
[----:B-1----:R-:W-:-:S03]  /*26b0*/  IADD3 R12, P3, R110, R147, RZ ;  /* 0x000000936e0c7210 */ /* 0x002fc60007f7e0ff */
[----:B------:R-:W5:Y:S01]  /*26c0*/  LDG.E.U8 R91, desc[UR18][R90.64] ;  /* 0x000000125a5b7981 */ /* 0x000f62000c1e1100 */
[----:B------:R-:W-:Y:S01]  /*26d0*/  IADD3 R14, P4, R110, R139, RZ ;  /* 0x0000008b6e0e7210 */ /* 0x000fe20007f9e0ff */
[C---:B------:R-:W-:Y:S02]  /*26e0*/  IMAD.X R11, R99.reuse, 0x1, R148, P2 ;  /* 0x00000001630b7824 */ /* 0x040fe400010e0694 */
[----:B------:R-:W5:Y:S01]  /*26f0*/  LDG.E.U8 R18, desc[UR18][R18.64] ;  /* 0x0000001212127981 */ /* 0x000f62000c1e1100 */
[C---:B------:R-:W-:Y:S02]  /*2700*/  IMAD.X R13, R99.reuse, 0x1, R140, P3 ;  /* 0x00000001630d7824 */ /* 0x040fe400018e068c */
[----:B------:R-:W-:Y:S01]  /*2710*/  IMAD.X R15, R99, 0x1, R135, P4 ;  /* 0x00000001630f7824 */ /* 0x000fe200020e0687 */
[----:B------:R-:W5:Y:S04]  /*2720*/  LDG.E.U8 R6, desc[UR18][R6.64] ;  /* 0x0000001206067981 */ /* 0x000f68000c1e1100 */
[----:B------:R-:W5:Y:S04]  /*2730*/  LDG.E.U8 R89, desc[UR18][R88.64] ;  /* 0x0000001258597981 */ /* 0x000f68000c1e1100 */
[----:B------:R-:W5:Y:S04]  /*2740*/  LDG.E.U8 R9, desc[UR18][R8.64] ;  /* 0x0000001208097981 */ /* 0x000f68000c1e1100 */
[----:B------:R-:W5:Y:S04]  /*2750*/  LDG.E.U8 R10, desc[UR18][R10.64] ;  /* 0x000000120a0a7981 */ /* 0x000f68000c1e1100 */
[----:B------:R-:W5:Y:S04]  /*2760*/  LDG.E.U8 R12, desc[UR18][R12.64] ;  /* 0x000000120c0c7981 */ /* 0x000f68000c1e1100 */
[----:B------:R-:W5:Y:S01]  /*2770*/  LDG.E.U8 R14, desc[UR18][R14.64] ;  /* 0x000000120e0e7981 */ /* 0x000f62000c1e1100 */
[----:B------:R-:W-:Y:S01]  /*2780*/  BAR.SYNC.DEFER_BLOCKING 0x0 ;  /* 0x0000000000007b1d */ /* 0x000fe20000010000 */
[----:B------:R-:W-:-:S04]  /*2790*/  USHF.L.U32 UR6, UR28, 0x7, URZ ;  /* 0x000000071c067899 */ /* 0x000fc8000800063f */
[----:B------:R-:W-:-:S04]  /*27a0*/  ULOP3.LUT UR6, UR6, 0x200, URZ, 0xc0, !UPT ;  /* 0x0000020006067892 */ /* 0x000fc8000f8ec03f */
[----:B------:R-:W-:-:S04]  /*27b0*/  ULEA.HI UR6, UR17, UR6, URZ, 0x1c ;  /* 0x0000000611067291 */ /* 0x000fc8000f8fe03f */
[----:B------:R-:W-:Y:S01]  /*27c0*/  ULOP3.LUT UR20, UR6, 0x3fff, URZ, 0xc0, !UPT ;  /* 0x00003fff06147892 */ /* 0x000fe2000f8ec03f */
[----:B------:R-:W-:Y:S01]  /*27d0*/  UMOV UR23, 0x40000040 ;  /* 0x4000004000177882 */ /* 0x000fe20000000000 */
[----:B------:R-:W-:Y:S02]  /*27e0*/  UMOV UR21, 0x40000040 ;  /* 0x4000004000157882 */ /* 0x000fe40000000000 */
[----:B------:R-:W-:Y:S01]  /*27f0*/  UIADD3 UR8, UP0, UR20, 0x2, URZ ;  /* 0x0000000214087890 */ /* 0x000fe2000ff1e03f */
[----:B------:R-:W-:-:S03]  /*2800*/  UMOV UR6, URZ ;  /* 0x0000003f00067c82 */ /* 0x000fc60008000000 */
[----:B------:R-:W-:Y:S02]  /*2810*/  UIADD3.X UR9, UR6, 0x40000040, URZ, UP0, !UPT ;  /* 0x4000004006097890 */ /* 0x000fe400087fe43f */
[----:B------:R-:W-:Y:S02]  /*2820*/  USHF.R.S32.HI UR6, URZ, 0x1f, UR4 ;  /* 0x0000001f3f067899 */ /* 0x000fe40008011404 */
[----:B0-----:R-:W-:Y:S01]  /*2830*/  IADD3 R16, P3, R190, UR4, RZ ;  /* 0x00000004be107c10 */ /* 0x001fe2000ff7e0ff */
[----:B------:R-:W-:Y:S01]  /*2840*/  UIADD3.64 UR24, UR8, 0x2, URZ ;  /* 0x0000000208187897 */ /* 0x000fe2000fffe03f */
[----:B--2---:R-:W-:Y:S04]  /*2850*/  STS.U8 [R116+UR17+0x4000], R3 ;  /* 0x0040000374007988 */ /* 0x004fe80008000011 */
[----:B---3--:R-:W-:Y:S04]  /*2860*/  STS.U8 [R116+UR17+0x4400], R95 ;  /* 0x0044005f74007988 */ /* 0x008fe80008000011 */
[----:B----4-:R-:W-:Y:S04]  /*2870*/  STS.U8 [R116+UR17+0x4800], R17 ;  /* 0x0048001174007988 */ /* 0x010fe80008000011 */
[----:B-----5:R-:W-:Y:S04]  /*2880*/  STS.U8 [R116+UR17+0x4c00], R91 ;  /* 0x004c005b74007988 */ /* 0x020fe80008000011 */
[----:B------:R-:W-:Y:S04]  /*2890*/  STS.U8 [R113+UR17+0x4100], R4 ;  /* 0x0041000471007988 */ /* 0x000fe80008000011 */
[----:B------:R-:W-:Y:S04]  /*28a0*/  STS.U8 [R113+UR17+0x4500], R92 ;  /* 0x0045005c71007988 */ /* 0x000fe80008000011 */
[----:B------:R-:W-:Y:S04]  /*28b0*/  STS.U8 [R113+UR17+0x4900], R18 ;  /* 0x0049001271007988 */ /* 0x000fe80008000011 */
[----:B------:R-:W-:Y:S04]  /*28c0*/  STS.U8 [R113+UR17+0x4d00], R6 ;  /* 0x004d000671007988 */ /* 0x000fe80008000011 */
[----:B------:R-:W-:Y:S04]  /*28d0*/  STS.U8 [R112+UR17+0x4200], R93 ;  /* 0x0042005d70007988 */ /* 0x000fe80008000011 */
[----:B------:R-:W-:Y:S04]  /*28e0*/  STS.U8 [R112+UR17+0x4600], R97 ;  /* 0x0046006170007988 */ /* 0x000fe80008000011 */
[----:B------:R0:W-:Y:S04]  /*28f0*/  STS.U8 [R112+UR17+0x4a00], R89 ;  /* 0x004a005970007988 */ /* 0x0001e80008000011 */
[----:B------:R-:W-:Y:S04]  /*2900*/  STS.U8 [R112+UR17+0x4e00], R9 ;  /* 0x004e000970007988 */ /* 0x000fe80008000011 */
[----:B------:R-:W-:Y:S04]  /*2910*/  STS.U8 [R111+UR17+0x4300], R192 ;  /* 0x004300c06f007988 */ /* 0x000fe80008000011 */
[----:B------:R-:W-:Y:S04]  /*2920*/  STS.U8 [R111+UR17+0x4700], R10 ;  /* 0x0047000a6f007988 */ /* 0x000fe80008000011 */
[----:B------:R-:W-:Y:S04]  /*2930*/  STS.U8 [R111+UR17+0x4b00], R12 ;  /* 0x004b000c6f007988 */ /* 0x000fe80008000011 */
[----:B------:R1:W-:Y:S01]  /*2940*/  STS.U8 [R111+UR17+0x4f00], R14 ;  /* 0x004f000e6f007988 */ /* 0x0003e20008000011 */
[----:B------:R2:W-:Y:S06]  /*2950*/  MEMBAR.ALL.CTA ;  /* 0x0000000000007992 */ /* 0x0005ec0000008000 */
[----:B--2---:R-:W2:Y:S02]  /*2960*/  FENCE.VIEW.ASYNC.S ;  /* 0x00000000000073c6 */ /* 0x004ea40000000000 */
[----:B--2---:R-:W-:Y:S06]  /*2970*/  BAR.SYNC.DEFER_BLOCKING 0x0 ;  /* 0x0000000000007b1d */ /* 0x004fec0000010000 */
[----:B0-----:R-:W-:-:S06]  /*2980*/  WARPGROUP.ARRIVE ;  /* 0x00000000000079c5 */ /* 0x001fcc0000000000 */
[----:B------:R-:W-:Y:S01]  /*2990*/  QGMMA.64x32x32.F32.E4M3.E4M3 R88, gdesc[UR20], RZ, !UPT ;  /* 0x00600000145879f3 */ /* 0x000fe2000c7008ff */
[----:B-1----:R-:W-:-:S04]  /*29a0*/  IADD3 R14, P2, R191, UR4, RZ ;  /* 0x00000004bf0e7c10 */ /* 0x002fc8000ff5e0ff */
[----:B------:R-:W-:Y:S02]  /*29b0*/  IADD3.X R15, R134, UR6, RZ, P2, !PT ;  /* 0x00000006860f7c10 */ /* 0x000fe400097fe4ff */
[----:B------:R-:W-:Y:S02]  /*29c0*/  IADD3 R12, P2, R184, UR4, RZ ;  /* 0x00000004b80c7c10 */ /* 0x000fe4000ff5e0ff */
[----:B------:R-:W-:Y:S01]  /*29d0*/  IADD3.X R17, R133, UR6, RZ, P3, !PT ;  /* 0x0000000685117c10 */ /* 0x000fe20009ffe4ff */
[----:B------:R0:W2:Y:S01]  /*29e0*/  LDG.E.U8 R3, desc[UR18][R14.64] ;  /* 0x000000120e037981 */ /* 0x0000a2000c1e1100 */
[----:B------:R-:W-:Y:S02]  /*29f0*/  IADD3.X R13, R128, UR6, RZ, P2, !PT ;  /* 0x00000006800d7c10 */ /* 0x000fe400097fe4ff */
[----:B------:R-:W-:Y:S01]  /*2a00*/  IADD3 R10, P3, R189, UR4, RZ ;  /* 0x00000004bd0a7c10 */ /* 0x000fe2000ff7e0ff */
[----:B------:R1:W3:Y:S01]  /*2a10*/  LDG.E.U8 R171, desc[UR18][R16.64] ;  /* 0x0000001210ab7981 */ /* 0x0002e2000c1e1100 */
[----:B------:R-:W-:-:S02]  /*2a20*/  IADD3 R6, P2, R182, UR4, RZ ;  /* 0x00000004b6067c10 */ /* 0x000fc4000ff5e0ff */
[----:B------:R-:W-:Y:S01]  /*2a30*/  IADD3.X R11, R132, UR6, RZ, P3, !PT ;  /* 0x00000006840b7c10 */ /* 0x000fe20009ffe4ff */
[----:B------:R4:W5:Y:S01]  /*2a40*/  LDG.E.U8 R173, desc[UR18][R12.64] ;  /* 0x000000120cad7981 */ /* 0x000962000c1e1100 */
[----:B------:R-:W-:Y:S02]  /*2a50*/  IADD3.X R7, R127, UR6, RZ, P2, !PT ;  /* 0x000000067f077c10 */ /* 0x000fe400097fe4ff */
[----:B------:R-:W-:Y:S01]  /*2a60*/  IADD3 R8, P3, R180, UR4, RZ ;  /* 0x00000004b4087c10 */ /* 0x000fe2000ff7e0ff */
[----:B------:R4:W5:Y:S01]  /*2a70*/  LDG.E.U8 R175, desc[UR18][R10.64] ;  /* 0x000000120aaf7981 */ /* 0x000962000c1e1100 */
[----:B0-----:R-:W-:Y:S02]  /*2a80*/  IADD3 R14, P2, R178, UR4, RZ ;  /* 0x00000004b20e7c10 */ /* 0x001fe4000ff5e0ff */
[----:B------:R-:W-:Y:S01]  /*2a90*/  IADD3.X R9, R126, UR6, RZ, P3, !PT ;  /* 0x000000067e097c10 */ /* 0x000fe20009ffe4ff */
[----:B------:R0:W5:Y:S01]  /*2aa0*/  LDG.E.U8 R177, desc[UR18][R6.64] ;  /* 0x0000001206b17981 */ /* 0x000162000c1e1100 */
[----:B------:R-:W-:-:S02]  /*2ab0*/  IADD3.X R15, R125, UR6, RZ, P2, !PT ;  /* 0x000000067d0f7c10 */ /* 0x000fc400097fe4ff */
[----:B-1----:R-:W-:Y:S01]  /*2ac0*/  IADD3 R16, P3, R188, UR4, RZ ;  /* 0x00000004bc107c10 */ /* 0x002fe2000ff7e0ff */
[----:B------:R1:W5:Y:S01]  /*2ad0*/  LDG.E.U8 R179, desc[UR18][R8.64] ;  /* 0x0000001208b37981 */ /* 0x000362000c1e1100 */
[----:B------:R-:W-:Y:S02]  /*2ae0*/  IADD3 R18, P2, R176, UR4, RZ ;  /* 0x00000004b0127c10 */ /* 0x000fe4000ff5e0ff */
[----:B------:R-:W-:Y:S01]  /*2af0*/  IADD3.X R17, R131, UR6, RZ, P3, !PT ;  /* 0x0000000683117c10 */ /* 0x000fe20009ffe4ff */
[----:B------:R1:W5:Y:S01]  /*2b00*/  LDG.E.U8 R181, desc[UR18][R14.64] ;  /* 0x000000120eb57981 */ /* 0x000362000c1e1100 */
[----:B------:R-:W-:Y:S02]  /*2b10*/  IADD3.X R19, R124, UR6, RZ, P2, !PT ;  /* 0x000000067c137c10 */ /* 0x000fe400097fe4ff */
[----:B----4-:R-:W-:Y:S01]  /*2b20*/  IADD3 R12, P3, R174, UR4, RZ ;  /* 0x00000004ae0c7c10 */ /* 0x010fe2000ff7e0ff */
[----:B------:R4:W5:Y:S01]  /*2b30*/  LDG.E.U8 R183, desc[UR18][R16.64] ;  /* 0x0000001210b77981 */ /* 0x000962000c1e1100 */
[----:B------:R-:W-:-:S02]  /*2b40*/  IADD3 R10, P2, R172, UR4, RZ ;  /* 0x00000004ac0a7c10 */ /* 0x000fc4000ff5e0ff */
[----:B------:R-:W-:Y:S01]  /*2b50*/  IADD3.X R13, R123, UR6, RZ, P3, !PT ;  /* 0x000000067b0d7c10 */ /* 0x000fe20009ffe4ff */
[----:B------:R4:W5:Y:S01]  /*2b60*/  LDG.E.U8 R185, desc[UR18][R18.64] ;  /* 0x0000001212b97981 */ /* 0x000962000c1e1100 */
[----:B------:R-:W-:Y:S02]  /*2b70*/  IADD3.X R11, R121, UR6, RZ, P2, !PT ;  /* 0x00000006790b7c10 */ /* 0x000fe400097fe4ff */
[----:B0-----:R-:W-:Y:S02]  /*2b80*/  IADD3 R6, P3, R187, UR4, RZ ;  /* 0x00000004bb067c10 */ /* 0x001fe4000ff7e0ff */
[----:B-1----:R-:W-:Y:S01]  /*2b90*/  IADD3 R8, P2, R170, UR4, RZ ;  /* 0x00000004aa087c10 */ /* 0x002fe2000ff5e0ff */
[----:B------:R-:W5:Y:S01]  /*2ba0*/  LDG.E.U8 R13, desc[UR18][R12.64] ;  /* 0x000000120c0d7981 */ /* 0x000f62000c1e1100 */
[----:B------:R-:W-:Y:S01]  /*2bb0*/  QGMMA.64x32x32.F32.E4M3.E4M3 R88, gdesc[UR8], R88 ;  /* 0x00600000085879f3 */ /* 0x000fe20008700858 */
[----:B------:R-:W-:Y:S02]  /*2bc0*/  IADD3.X R7, R130, UR6, RZ, P3, !PT ;  /* 0x0000000682077c10 */ /* 0x000fe40009ffe4ff */
[----:B------:R-:W5:Y:S01]  /*2bd0*/  LDG.E.U8 R11, desc[UR18][R10.64] ;  /* 0x000000120a0b7981 */ /* 0x000f62000c1e1100 */
[----:B------:R-:W-:-:S02]  /*2be0*/  IADD3.X R9, R120, UR6, RZ, P2, !PT ;  /* 0x0000000678097c10 */ /* 0x000fc400097fe4ff */
[----:B------:R-:W-:Y:S02]  /*2bf0*/  IADD3 R14, P3, R168, UR4, RZ ;  /* 0x00000004a80e7c10 */ /* 0x000fe4000ff7e0ff */
[----:B----4-:R-:W-:Y:S01]  /*2c00*/  IADD3 R16, P4, R122, UR4, RZ ;  /* 0x000000047a107c10 */ /* 0x010fe2000ff9e0ff */
[----:B------:R0:W4:Y:S01]  /*2c10*/  LDG.E.U8 R7, desc[UR18][R6.64] ;  /* 0x0000001206077981 */ /* 0x000122000c1e1100 */
[----:B------:R-:W-:Y:S02]  /*2c20*/  IADD3 R18, P2, R186, UR4, RZ ;  /* 0x00000004ba127c10 */ /* 0x000fe4000ff5e0ff */
[----:B------:R-:W-:Y:S01]  /*2c30*/  IADD3.X R15, R119, UR6, RZ, P3, !PT ;  /* 0x00000006770f7c10 */ /* 0x000fe20009ffe4ff */
[----:B------:R1:W4:Y:S01]  /*2c40*/  LDG.E.U8 R9, desc[UR18][R8.64] ;  /* 0x0000001208097981 */ /* 0x000322000c1e1100 */
[----:B------:R-:W-:Y:S02]  /*2c50*/  IADD3.X R17, R118, UR6, RZ, P4, !PT ;  /* 0x0000000676117c10 */ /* 0x000fe4000a7fe4ff */
[----:B------:R-:W-:-:S02]  /*2c60*/  IADD3.X R19, R129, UR6, RZ, P2, !PT ;  /* 0x0000000681137c10 */ /* 0x000fc400097fe4ff */
[----:B------:R1:W4:Y:S04]  /*2c70*/  LDG.E.U8 R15, desc[UR18][R14.64] ;  /* 0x000000120e0f7981 */ /* 0x000328000c1e1100 */
[----:B------:R-:W4:Y:S04]  /*2c80*/  LDG.E.U8 R17, desc[UR18][R16.64] ;  /* 0x0000001210117981 */ /* 0x000f28000c1e1100 */
[----:B------:R-:W4:Y:S01]  /*2c90*/  LDG.E.U8 R19, desc[UR18][R18.64] ;  /* 0x0000001212137981 */ /* 0x000f22000c1e1100 */
[----:B------:R-:W-:Y:S01]  /*2ca0*/  QGMMA.64x32x32.F32.E4M3.E4M3 R88, gdesc[UR24], R88 ;  /* 0x00600000185879f3 */ /* 0x000fe20008700858 */
[----:B------:R-:W-:-:S09]  /*2cb0*/  UIADD3.64 UR12, UR8, 0x4, URZ ;  /* 0x00000004080c7897 */ /* 0x000fd2000fffe03f */
[----:B------:R-:W-:Y:S03]  /*2cc0*/  QGMMA.64x32x32.F32.E4M3.E4M3 R88, gdesc[UR12], R88, gsb0 ;  /* 0x006000000c5879f3 */ /* 0x000fe60008000858 */
[----:B------:R-:W-:Y:S02]  /*2cd0*/  WARPGROUP.DEPBAR.LE gsb0, 0x0 ;  /* 0x00008000000079c5 */ /* 0x000fe40000010000 */
[----:B------:R-:W-:Y:S01]  /*2ce0*/  FMUL R4, R90, UR29 ;  /* 0x0000001d5a047c20 */ /* 0x000fe20008400000 */
[----:B------:R-:W-:Y:S01]  /*2cf0*/  FMUL R193, R91, UR29 ;  /* 0x0000001d5bc17c20 */ /* 0x000fe20008400000 */
[----:B0-----:R-:W-:Y:S01]  /*2d00*/  FMUL R6, R94, UR29 ;  /* 0x0000001d5e067c20 */ /* 0x001fe20008400000 */
[----:B------:R-:W-:Y:S03]  /*2d10*/  BAR.SYNC.DEFER_BLOCKING 0x0 ;  /* 0x0000000000007b1d */ /* 0x000fe60000010000 */
[----:B------:R-:W-:Y:S01]  /*2d20*/  FMNMX R193, R4, R193, !PT ;  /* 0x000000c104c17209 */ /* 0x000fe20007800000 */
[----:B------:R-:W-:-:S03]  /*2d30*/  FMUL R4, R95, UR29 ;  /* 0x0000001d5f047c20 */ /* 0x000fc60008400000 */
        /* <DEDUP_REMOVED lines=8> */
[----:B------:R-:W-:-:S04]  /*2dc0*/  FMNMX R193, R6, R193, !PT ;  /* 0x000000c106c17209 */ /* 0x000fc80007800000 */
[----:B-1----:R-:W-:Y:S01]  /*2dd0*/  FMNMX R8, R4, R193, !PT ;  /* 0x000000c104087209 */ /* 0x002fe20007800000 */
[----:B------:R-:W-:Y:S01]  /*2de0*/  FMUL R4, R88, UR29 ;  /* 0x0000001d58047c20 */ /* 0x000fe20008400000 */
[----:B------:R-:W-:-:S03]  /*2df0*/  FMUL R193, R89, UR29 ;  /* 0x0000001d59c17c20 */ /* 0x000fc60008400000 */
[----:B------:R-:W0:Y:S01]  /*2e00*/  SHFL.BFLY PT, R195, R8, 0x2, 0x1f ;  /* 0x0c401f0008c37f89 */ /* 0x000e2200000e0000 */
[----:B------:R-:W-:Y:S01]  /*2e10*/  FMUL R6, R92, UR29 ;  /* 0x0000001d5c067c20 */ /* 0x000fe20008400000 */
        /* <DEDUP_REMOVED lines=10> */
[----:B------:R-:W-:Y:S02]  /*2ec0*/  FMNMX R193, R6, R193, !PT ;  /* 0x000000c106c17209 */ /* 0x000fe40007800000 */
[----:B0-----:R-:W-:Y:S02]  /*2ed0*/  FMNMX R195, R8, R195, !PT ;  /* 0x000000c308c37209 */ /* 0x001fe40007800000 */
[----:B------:R-:W-:-:S03]  /*2ee0*/  FMNMX R4, R4, R193, !PT ;  /* 0x000000c104047209 */ /* 0x000fc60007800000 */
[----:B------:R-:W0:Y:S04]  /*2ef0*/  SHFL.BFLY PT, R8, R195, 0x1, 0x1f ;  /* 0x0c201f00c3087f89 */ /* 0x000e2800000e0000 */
[----:B------:R-:W1:Y:S01]  /*2f00*/  SHFL.BFLY PT, R193, R4, 0x2, 0x1f ;  /* 0x0c401f0004c17f89 */ /* 0x000e6200000e0000 */
[----:B0-----:R-:W-:-:S04]  /*2f10*/  FMNMX R6, R195, R8, !PT ;  /* 0x00000008c3067209 */ /* 0x001fc80007800000 */
[----:B------:R-:W-:Y:S02]  /*2f20*/  FMNMX R6, R6, R117, !PT ;  /* 0x0000007506067209 */ /* 0x000fe40007800000 */
[----:B-1----:R-:W-:-:S03]  /*2f30*/  FMNMX R14, R4, R193, !PT ;  /* 0x000000c1040e7209 */ /* 0x002fc60007800000 */
[--C-:B------:R-:W-:Y:S02]  /*2f40*/  FFMA R10, R91, UR29, -R6.reuse ;  /* 0x0000001d5b0a7c23 */ /* 0x100fe40008000806 */
[----:B------:R-:W0:Y:S01]  /*2f50*/  SHFL.BFLY PT, R91, R14, 0x1, 0x1f ;  /* 0x0c201f000e5b7f89 */ /* 0x000e2200000e0000 */
[--C-:B------:R-:W-:Y:S01]  /*2f60*/  FFMA R90, R90, UR29, -R6.reuse ;  /* 0x0000001d5a5a7c23 */ /* 0x100fe20008000806 */
[--C-:B------:R-:W-:Y:S01]  /*2f70*/  FFMA R94, R94, UR29, -R6.reuse ;  /* 0x0000001d5e5e7c23 */ /* 0x100fe20008000806 */
[--C-:B------:R-:W-:Y:S01]  /*2f80*/  FFMA R95, R95, UR29, -R6.reuse ;  /* 0x0000001d5f5f7c23 */ /* 0x100fe20008000806 */
[--C-:B------:R-:W-:Y:S01]  /*2f90*/  FFMA R98, R98, UR29, -R6.reuse ;  /* 0x0000001d62627c23 */ /* 0x100fe20008000806 */
[--C-:B------:R-:W-:Y:S01]  /*2fa0*/  FFMA R102, R102, UR29, -R6.reuse ;  /* 0x0000001d66667c23 */ /* 0x100fe20008000806 */
[--C-:B------:R-:W-:Y:S01]  /*2fb0*/  FFMA R103, R103, UR29, -R6.reuse ;  /* 0x0000001d67677c23 */ /* 0x100fe20008000806 */
[----:B------:R-:W-:Y:S01]  /*2fc0*/  FMUL R193, R10, 1.4426950216293334961 ;  /* 0x3fb8aa3b0ac17820 */ /* 0x000fe20000400000 */
[----:B------:R-:W-:Y:S01]  /*2fd0*/  FFMA R99, R99, UR29, -R6 ;  /* 0x0000001d63637c23 */ /* 0x000fe20008000806 */
[----:B------:R-:W-:Y:S01]  /*2fe0*/  FMUL R8, R90, 1.4426950216293334961 ;  /* 0x3fb8aa3b5a087820 */ /* 0x000fe20000400000 */
[----:B------:R-:W-:Y:S01]  /*2ff0*/  FMUL R10, R94, 1.4426950216293334961 ;  /* 0x3fb8aa3b5e0a7820 */ /* 0x000fe20000400000 */
[----:B------:R-:W-:Y:S01]  /*3000*/  FMUL R95, R95, 1.4426950216293334961 ;  /* 0x3fb8aa3b5f5f7820 */ /* 0x000fe20000400000 */
[----:B------:R-:W-:Y:S01]  /*3010*/  FMUL R12, R98, 1.4426950216293334961 ;  /* 0x3fb8aa3b620c7820 */ /* 0x000fe20000400000 */
[----:B------:R-:W-:Y:S01]  /*3020*/  FMUL R102, R102, 1.4426950216293334961 ;  /* 0x3fb8aa3b66667820 */ /* 0x000fe20000400000 */
[----:B------:R-:W-:Y:S01]  /*3030*/  FMUL R103, R103, 1.4426950216293334961 ;  /* 0x3fb8aa3b67677820 */ /* 0x000fe20000400000 */
[----:B0-----:R-:W-:-:S04]  /*3040*/  FMNMX R91, R14, R91, !PT ;  /* 0x0000005b0e5b7209 */ /* 0x001fc80007800000 */
[----:B------:R-:W-:Y:S01]  /*3050*/  FMNMX R4, R91, R166, !PT ;  /* 0x000000a65b047209 */ /* 0x000fe20007800000 */
[----:B------:R-:W-:-:S04]  /*3060*/  FMUL R99, R99, 1.4426950216293334961 ;  /* 0x3fb8aa3b63637820 */ /* 0x000fc80000400000 */
[--C-:B------:R-:W-:Y:S01]  /*3070*/  FFMA R92, R92, UR29, -R4.reuse ;  /* 0x0000001d5c5c7c23 */ /* 0x100fe20008000804 */
[--C-:B------:R-:W-:Y:S01]  /*3080*/  FFMA R93, R93, UR29, -R4.reuse ;  /* 0x0000001d5d5d7c23 */ /* 0x100fe20008000804 */
[--C-:B------:R-:W-:Y:S01]  /*3090*/  FFMA R96, R96, UR29, -R4.reuse ;  /* 0x0000001d60607c23 */ /* 0x100fe20008000804 */
[--C-:B------:R-:W-:Y:S01]  /*30a0*/  FFMA R97, R97, UR29, -R4.reuse ;  /* 0x0000001d61617c23 */ /* 0x100fe20008000804 */
[--C-:B------:R-:W-:Y:S01]  /*30b0*/  FFMA R100, R100, UR29, -R4.reuse ;  /* 0x0000001d64647c23 */ /* 0x100fe20008000804 */
[--C-:B------:R-:W-:Y:S01]  /*30c0*/  FFMA R101, R101, UR29, -R4.reuse ;  /* 0x0000001d65657c23 */ /* 0x100fe20008000804 */
[--C-:B------:R-:W-:Y:S01]  /*30d0*/  FFMA R88, R88, UR29, -R4.reuse ;  /* 0x0000001d58587c23 */ /* 0x100fe20008000804 */
[----:B------:R-:W-:Y:S01]  /*30e0*/  FFMA R89, R89, UR29, -R4 ;  /* 0x0000001d59597c23 */ /* 0x000fe20008000804 */
[----:B------:R-:W-:Y:S01]  /*30f0*/  FMUL R92, R92, 1.4426950216293334961 ;  /* 0x3fb8aa3b5c5c7820 */ /* 0x000fe20000400000 */
[----:B------:R-:W-:Y:S01]  /*3100*/  FMUL R93, R93, 1.4426950216293334961 ;  /* 0x3fb8aa3b5d5d7820 */ /* 0x000fe20000400000 */
[----:B------:R-:W-:Y:S01]  /*3110*/  FMUL R96, R96, 1.4426950216293334961 ;  /* 0x3fb8aa3b60607820 */ /* 0x000fe20000400000 */
[----:B------:R-:W-:Y:S01]  /*3120*/  FMUL R97, R97, 1.4426950216293334961 ;  /* 0x3fb8aa3b61617820 */ /* 0x000fe20000400000 */
[----:B------:R-:W-:Y:S01]  /*3130*/  FMUL R100, R100, 1.4426950216293334961 ;  /* 0x3fb8aa3b64647820 */ /* 0x000fe20000400000 */
[----:B------:R-:W-:Y:S01]  /*3140*/  FMUL R101, R101, 1.4426950216293334961 ;  /* 0x3fb8aa3b65657820 */ /* 0x000fe20000400000 */
[----:B------:R-:W-:Y:S01]  /*3150*/  MUFU.EX2 R8, R8 ;  /* 0x0000000800087308 */ /* 0x000fe20000000800 */
[----:B------:R-:W-:Y:S01]  /*3160*/  FMUL R88, R88, 1.4426950216293334961 ;  /* 0x3fb8aa3b58587820 */ /* 0x000fe20000400000 */
[----:B------:R-:W-:-:S06]  /*3170*/  FMUL R89, R89, 1.4426950216293334961 ;  /* 0x3fb8aa3b59597820 */ /* 0x000fcc0000400000 */
[----:B------:R-:W0:Y:S08]  /*3180*/  MUFU.EX2 R193, R193 ;  /* 0x000000c100c17308 */ /* 0x000e300000000800 */
[----:B------:R-:W-:Y:S08]  /*3190*/  MUFU.EX2 R10, R10 ;  /* 0x0000000a000a7308 */ /* 0x000ff00000000800 */
[----:B------:R-:W1:Y:S08]  /*31a0*/  MUFU.EX2 R95, R95 ;  /* 0x0000005f005f7308 */ /* 0x000e700000000800 */
[----:B------:R-:W-:Y:S08]  /*31b0*/  MUFU.EX2 R12, R12 ;  /* 0x0000000c000c7308 */ /* 0x000ff00000000800 */
[----:B------:R-:W1:Y:S08]  /*31c0*/  MUFU.EX2 R195, R99 ;  /* 0x0000006300c37308 */ /* 0x000e700000000800 */
[----:B------:R-:W-:Y:S08]  /*31d0*/  MUFU.EX2 R102, R102 ;  /* 0x0000006600667308 */ /* 0x000ff00000000800 */
[----:B------:R-:W1:Y:S08]  /*31e0*/  MUFU.EX2 R103, R103 ;  /* 0x0000006700677308 */ /* 0x000e700000000800 */
[----:B------:R1:W-:Y:S08]  /*31f0*/  MUFU.EX2 R14, R88 ;  /* 0x00000058000e7308 */ /* 0x0003f00000000800 */
[----:B------:R1:W1:Y:S08]  /*3200*/  MUFU.EX2 R99, R89 ;  /* 0x0000005900637308 */ /* 0x0002700000000800 */
[----:B------:R-:W-:Y:S08]  /*3210*/  MUFU.EX2 R92, R92 ;  /* 0x0000005c005c7308 */ /* 0x000ff00000000800 */
[----:B------:R-:W1:Y:S01]  /*3220*/  MUFU.EX2 R93, R93 ;  /* 0x0000005d005d7308 */ /* 0x000e620000000800 */
[----:B--2---:R2:W-:Y:S07]  /*3230*/  STS.U8 [R116+UR17+0x4000], R3 ;  /* 0x0040000374007988 */ /* 0x0045ee0008000011 */
[----:B------:R-:W-:Y:S01]  /*3240*/  MUFU.EX2 R96, R96 ;  /* 0x0000006000607308 */ /* 0x000fe20000000800 */
[----:B---3--:R-:W-:Y:S07]  /*3250*/  STS.U8 [R116+UR17+0x4100], R171 ;  /* 0x004100ab74007988 */ /* 0x008fee0008000011 */
[----:B------:R-:W3:Y:S01]  /*3260*/  MUFU.EX2 R97, R97 ;  /* 0x0000006100617308 */ /* 0x000ee20000000800 */
[----:B-----5:R-:W-:Y:S07]  /*3270*/  STS.U8 [R116+UR17+0x4200], R173 ;  /* 0x004200ad74007988 */ /* 0x020fee0008000011 */
[----:B------:R-:W-:Y:S01]  /*3280*/  MUFU.EX2 R100, R100 ;  /* 0x0000006400647308 */ /* 0x000fe20000000800 */
[----:B------:R-:W-:Y:S07]  /*3290*/  STS.U8 [R116+UR17+0x4300], R175 ;  /* 0x004300af74007988 */ /* 0x000fee0008000011 */
[----:B------:R-:W5:Y:S01]  /*32a0*/  MUFU.EX2 R101, R101 ;  /* 0x0000006500657308 */ /* 0x000f620000000800 */
[----:B------:R-:W-:Y:S04]  /*32b0*/  STS.U8 [R116+UR17+0x4400], R177 ;  /* 0x004400b174007988 */ /* 0x000fe80008000011 */
[----:B------:R-:W-:Y:S04]  /*32c0*/  STS.U8 [R116+UR17+0x4500], R179 ;  /* 0x004500b374007988 */ /* 0x000fe80008000011 */
[----:B------:R-:W-:Y:S04]  /*32d0*/  STS.U8 [R116+UR17+0x4600], R181 ;  /* 0x004600b574007988 */ /* 0x000fe80008000011 */
[----:B------:R-:W-:Y:S04]  /*32e0*/  STS.U8 [R116+UR17+0x4700], R183 ;  /* 0x004700b774007988 */ /* 0x000fe80008000011 */
[----:B------:R-:W-:Y:S04]  /*32f0*/  STS.U8 [R116+UR17+0x4800], R185 ;  /* 0x004800b974007988 */ /* 0x000fe80008000011 */
[----:B------:R-:W-:Y:S04]  /*3300*/  STS.U8 [R116+UR17+0x4900], R13 ;  /* 0x0049000d74007988 */ /* 0x000fe80008000011 */
[----:B------:R-:W-:Y:S04]  /*3310*/  STS.U8 [R116+UR17+0x4a00], R11 ;  /* 0x004a000b74007988 */ /* 0x000fe80008000011 */
[----:B----4-:R-:W-:Y:S04]  /*3320*/  STS.U8 [R116+UR17+0x4b00], R7 ;  /* 0x004b000774007988 */ /* 0x010fe80008000011 */
[----:B------:R-:W-:Y:S04]  /*3330*/  STS.U8 [R116+UR17+0x4c00], R9 ;  /* 0x004c000974007988 */ /* 0x000fe80008000011 */
[----:B------:R-:W-:Y:S04]  /*3340*/  STS.U8 [R116+UR17+0x4d00], R15 ;  /* 0x004d000f74007988 */ /* 0x000fe80008000011 */
[----:B------:R-:W-:Y:S04]  /*3350*/  STS.U8 [R116+UR17+0x4e00], R17 ;  /* 0x004e001174007988 */ /* 0x000fe80008000011 */
[----:B------:R-:W-:Y:S01]  /*3360*/  STS.U8 [R116+UR17+0x4f00], R19 ;  /* 0x004f001374007988 */ /* 0x000fe20008000011 */
[----:B------:R4:W-:Y:S06]  /*3370*/  MEMBAR.ALL.CTA ;  /* 0x0000000000007992 */ /* 0x0009ec0000008000 */
[----:B----4-:R-:W4:Y:S01]  /*3380*/  FENCE.VIEW.ASYNC.S ;  /* 0x00000000000073c6 */ /* 0x010f220000000000 */
[----:B0-----:R-:W-:-:S02]  /*3390*/  F2FP.SATFINITE.E4M3.F32.PACK_AB_MERGE_C R16, R193, R8, RZ ;  /* 0x00000008c110723e */ /* 0x001fc400048070ff */
[----:B-1----:R-:W-:Y:S02]  /*33a0*/  F2FP.SATFINITE.E4M3.F32.PACK_AB_MERGE_C R18, R95, R10, RZ ;  /* 0x0000000a5f12723e */ /* 0x002fe400048070ff */
[----:B------:R-:W-:Y:S02]  /*33b0*/  F2FP.SATFINITE.E4M3.F32.PACK_AB_MERGE_C R88, R195, R12, RZ ;  /* 0x0000000cc358723e */ /* 0x000fe400048070ff */
[----:B------:R-:W-:Y:S02]  /*33c0*/  F2FP.SATFINITE.E4M3.F32.PACK_AB_MERGE_C R89, R103, R102, RZ ;  /* 0x000000666759723e */ /* 0x000fe400048070ff */
[----:B------:R-:W-:Y:S02]  /*33d0*/  F2FP.SATFINITE.E4M3.F32.PACK_AB_MERGE_C R16, R99, R14, R16 ;  /* 0x0000000e6310723e */ /* 0x000fe40004807010 */
[----:B------:R-:W-:Y:S02]  /*33e0*/  F2FP.SATFINITE.E4M3.F32.PACK_AB_MERGE_C R91, R93, R92, R18 ;  /* 0x0000005c5d5b723e */ /* 0x000fe40004807012 */
[----:B---3--:R-:W-:-:S02]  /*33f0*/  F2FP.SATFINITE.E4M3.F32.PACK_AB_MERGE_C R88, R97, R96, R88 ;  /* 0x000000606158723e */ /* 0x008fc40004807058 */
[----:B-----5:R-:W-:Y:S02]  /*3400*/  F2FP.SATFINITE.E4M3.F32.PACK_AB_MERGE_C R89, R101, R100, R89 ;  /* 0x000000646559723e */ /* 0x020fe40004807059 */
[----:B------:R-:W-:Y:S02]  /*3410*/  SEL R197, R16, R91, !P1 ;  /* 0x0000005b10c57207 */ /* 0x000fe40004800000 */
[----:B------:R-:W-:Y:S02]  /*3420*/  SEL R18, R91, R16, !P1 ;  /* 0x000000105b127207 */ /* 0x000fe40004800000 */
[----:B------:R-:W-:Y:S01]  /*3430*/  SEL R91, R88, R89, !P1 ;  /* 0x00000059585b7207 */ /* 0x000fe20004800000 */
[----:B------:R-:W-:Y:S01]  /*3440*/  FADD R16, -R6, R117 ;  /* 0x0000007506107221 */ /* 0x000fe20000000100 */
[----:B------:R-:W-:Y:S01]  /*3450*/  SEL R88, R89, R88, !P1 ;  /* 0x0000005859587207 */ /* 0x000fe20004800000 */
[----:B--2---:R-:W-:Y:S01]  /*3460*/  FADD R3, -R4, R166 ;  /* 0x000000a604037221 */ /* 0x004fe20000000100 */
[----:B----4-:R-:W-:Y:S01]  /*3470*/  SHFL.IDX PT, R197, R197, R156, 0x1f ;  /* 0x00001f9cc5c57589 */ /* 0x010fe200000e0000 */
[----:B------:R-:W-:-:S02]  /*3480*/  FMUL R16, R16, 1.4426950216293334961 ;  /* 0x3fb8aa3b10107820 */ /* 0x000fc40000400000 */
[----:B------:R-:W-:Y:S01]  /*3490*/  FMUL R3, R3, 1.4426950216293334961 ;  /* 0x3fb8aa3b03037820 */ /* 0x000fe20000400000 */
[----:B------:R-:W-:Y:S04]  /*34a0*/  SHFL.IDX PT, R91, R91, R156, 0x1f ;  /* 0x00001f9c5b5b7589 */ /* 0x000fe800000e0000 */
[----:B------:R-:W0:Y:S04]  /*34b0*/  SHFL.IDX PT, R94, R88, R109, 0x1f ;  /* 0x00001f6d585e7589 */ /* 0x000e2800000e0000 */
[----:B------:R-:W1:Y:S01]  /*34c0*/  SHFL.IDX PT, R18, R18, R109, 0x1f ;  /* 0x00001f6d12127589 */ /* 0x000e6200000e0000 */
[----:B------:R-:W2:Y:S08]  /*34d0*/  MUFU.EX2 R16, R16 ;  /* 0x0000001000107308 */ /* 0x000eb00000000800 */
[----:B------:R-:W3:Y:S01]  /*34e0*/  MUFU.EX2 R3, R3 ;  /* 0x0000000300037308 */ /* 0x000ee20000000800 */
[-C--:B--2---:R-:W-:Y:S01]  /*34f0*/  FMUL R26, R26, R16.reuse ;  /* 0x000000101a1a7220 */ /* 0x084fe20000400000 */
[-C--:B------:R-:W-:Y:S01]  /*3500*/  FMUL R27, R27, R16.reuse ;  /* 0x000000101b1b7220 */ /* 0x080fe20000400000 */
        /* <DEDUP_REMOVED lines=29> */
[-C--:B---3--:R-:W-:Y:S01]  /*36e0*/  FMUL R24, R24, R3.reuse ;  /* 0x0000000318187220 */ /* 0x088fe20000400000 */
        /* <DEDUP_REMOVED lines=30> */
[----:B------:R-:W-:Y:S01]  /*38d0*/  FMUL R85, R85, R3 ;  /* 0x0000000355557220 */ /* 0x000fe20000400000 */
[----:B------:R-:W-:Y:S01]  /*38e0*/  FMUL R87, R87, R16 ;  /* 0x0000001057577220 */ /* 0x000fe20000400000 */
[----:B0-----:R-:W-:-:S02]  /*38f0*/  PRMT R90, R91, R115, R94 ;  /* 0x000000735b5a7216 */ /* 0x001fc4000000005e */
[C-C-:B-1----:R-:W-:Y:S02]  /*3900*/  PRMT R88, R197.reuse, R115, R18.reuse ;  /* 0x00000073c5587216 */ /* 0x142fe40000000012 */
[-C--:B------:R-:W-:Y:S02]  /*3910*/  PRMT R89, R197, R114.reuse, R18 ;  /* 0x00000072c5597216 */ /* 0x080fe40000000012 */
[----:B------:R-:W-:Y:S01]  /*3920*/  PRMT R91, R91, R114, R94 ;  /* 0x000000725b5b7216 */ /* 0x000fe2000000005e */
[----:B------:R-:W-:Y:S06]  /*3930*/  BAR.SYNC.DEFER_BLOCKING 0x0 ;  /* 0x0000000000007b1d */ /* 0x000fec0000010000 */
[----:B------:R-:W-:Y:S01]  /*3940*/  UMOV UR23, 0xc0000010 ;  /* 0xc000001000177882 */ /* 0x000fe20000000000 */
[----:B------:R-:W-:-:S06]  /*3950*/  WARPGROUP.ARRIVE ;  /* 0x00000000000079c5 */ /* 0x000fcc0000000000 */
[----:B------:R-:W-:Y:S01]  /*3960*/  QGMMA.64x128x32.F32.E4M3.E4M3 R24, R88, gdesc[UR20], R24, gsb0 ;  /* 0x01e0001458187df3 */ /* 0x000fe20008000818 */
[----:B------:R-:W-:Y:S01]  /*3970*/  FADD R99, R14, R99 ;  /* 0x000000630e637221 */ /* 0x000fe20000000000 */
[----:B------:R-:W-:-:S03]  /*3980*/  FADD R193, R8, R193 ;  /* 0x000000c108c17221 */ /* 0x000fc60000000000 */
        /* <DEDUP_REMOVED lines=11> */
[----:B------:R-:W-:-:S04]  /*3a40*/  FADD R102, R103, R102 ;  /* 0x0000006667667221 */ /* 0x000fc80000000000 */
[----:B------:R-:W0:Y:S04]  /*3a50*/  SHFL.BFLY PT, R7, R100, 0x2, 0x1f ;  /* 0x0c401f0064077f89 */ /* 0x000e2800000e0000 */
[----:B------:R-:W1:Y:S01]  /*3a60*/  SHFL.BFLY PT, R9, R102, 0x2, 0x1f ;  /* 0x0c401f0066097f89 */ /* 0x000e6200000e0000 */
[----:B------:R-:W-:Y:S01]  /*3a70*/  UIADD3 UR5, UR5, 0x20, URZ ;  /* 0x0000002005057890 */ /* 0x000fe2000fffe03f */
[----:B0-----:R-:W-:Y:S01]  /*3a80*/  FADD R7, R100, R7 ;  /* 0x0000000764077221 */ /* 0x001fe20000000000 */
[----:B-1----:R-:W-:-:S04]  /*3a90*/  FADD R9, R102, R9 ;  /* 0x0000000966097221 */ /* 0x002fc80000000000 */
[----:B------:R-:W0:Y:S04]  /*3aa0*/  SHFL.BFLY PT, R8, R7, 0x1, 0x1f ;  /* 0x0c201f0007087f89 */ /* 0x000e2800000e0000 */
[----:B------:R-:W1:Y:S01]  /*3ab0*/  SHFL.BFLY PT, R10, R9, 0x1, 0x1f ;  /* 0x0c201f00090a7f89 */ /* 0x000e6200000e0000 */
[----:B------:R-:W-:Y:S01]  /*3ac0*/  ISETP.LE.AND P2, PT, R106, UR5, PT ;  /* 0x000000056a007c0c */ /* 0x000fe2000bf43270 */
[----:B------:R-:W-:Y:S01]  /*3ad0*/  ULEA UR4, UR7, UR4, 0x5 ;  /* 0x0000000407047291 */ /* 0x000fe2000f8e283f */
[----:B------:R-:W-:Y:S02]  /*3ae0*/  IMAD R110, R5, 0x20, R110 ;  /* 0x00000020056e7824 */ /* 0x000fe400078e026e */
[----:B------:R-:W-:Y:S02]  /*3af0*/  IMAD.MOV.U32 R166, RZ, RZ, R4 ;  /* 0x000000ffffa67224 */ /* 0x000fe400078e0004 */
[----:B------:R-:W-:-:S02]  /*3b00*/  IMAD.MOV.U32 R117, RZ, RZ, R6 ;  /* 0x000000ffff757224 */ /* 0x000fc400078e0006 */
[----:B0-----:R-:W-:Y:S01]  /*3b10*/  FADD R8, R7, R8 ;  /* 0x0000000807087221 */ /* 0x001fe20000000000 */
[----:B-1----:R-:W-:-:S03]  /*3b20*/  FADD R11, R9, R10 ;  /* 0x0000000a090b7221 */ /* 0x002fc60000000000 */
[----:B------:R-:W-:Y:S01]  /*3b30*/  FFMA R108, R3, R108, R8 ;  /* 0x0000006c036c7223 */ /* 0x000fe20000000008 */
[----:B------:R-:W-:Y:S02]  /*3b40*/  IMAD.MOV.U32 R3, RZ, RZ, R6 ;  /* 0x000000ffff037224 */ /* 0x000fe400078e0006 */
[----:B------:R-:W-:Y:S01]  /*3b50*/  FFMA R107, R16, R107, R11 ;  /* 0x0000006b106b7223 */ /* 0x000fe2000000000b */
[----:B------:R-:W-:Y:S02]  /*3b60*/  WARPGROUP.DEPBAR.LE gsb0, 0x0 ;  /* 0x00008000000079c5 */ /* 0x000fe40000010000 */
[----:B------:R-:W-:Y:S05]  /*3b70*/  @!P2 BRA `(.L_x_1) ;  /* 0xffffffe8003ca947 */ /* 0x000fea000383ffff */
.L_x_0:
[----:B------:R-:W-:Y:S02]  /*3b80*/  IMAD.MOV.U32 R11, RZ, RZ, R107 ;  /* 0x000000ffff0b7224 */ /* 0x000fe400078e006b */
[----:B------:R-:W-:Y:S01]  /*3b90*/  FMUL R6, R87, 0.25 ;  /* 0x3e80000057067820 */ /* 0x000fe20000400000 */
[----:B------:R-:W-:Y:S01]  /*3ba0*/  FMUL R7, R82, 0.25 ;  /* 0x3e80000052077820 */ /* 0x000fe20000400000 */
[----:B------:R-:W-:Y:S01]  /*3bb0*/  LOP3.LUT R88, R105, 0x780, RZ, 0xc0, !PT ;  /* 0x0000078069587812 */ /* 0x000fe200078ec0ff */
[----:B------:R-:W-:Y:S01]  /*3bc0*/  FMUL R8, R83, 0.25 ;  /* 0x3e80000053087820 */ /* 0x000fe20000400000 */
[----:B------:R-:W-:Y:S01]  /*3bd0*/  FSETP.GT.AND P1, PT, |R11|, 8.50705917302346158658e+37, PT ;  /* 0x7e8000000b00780b */ /* 0x000fe20003f24200 */
[----:B------:R-:W-:Y:S01]  /*3be0*/  FMUL R9, R40, 0.25 ;  /* 0x3e80000028097820 */ /* 0x000fe20000400000 */
[----:B------:R-:W-:Y:S01]  /*3bf0*/  LEA R5, R104, UR17, 0x8 ;  /* 0x0000001168057c11 */ /* 0x000fe2000f8e40ff */
[----:B------:R-:W-:Y:S01]  /*3c00*/  FMUL R10, R49, 0.25 ;  /* 0x3e800000310a7820 */ /* 0x000fe20000400000 */
[----:B------:R-:W-:Y:S01]  /*3c10*/  FSEL R87, R6, R87, P1 ;  /* 0x0000005706577208 */ /* 0x000fe20000800000 */
[----:B------:R-:W-:Y:S01]  /*3c20*/  FMUL R6, R79, 0.25 ;  /* 0x3e8000004f067820 */ /* 0x000fe20000400000 */
[----:B------:R-:W-:Y:S01]  /*3c30*/  IADD3 R88, R21, R5, R88 ;  /* 0x0000000515587210 */ /* 0x000fe20007ffe058 */
[----:B------:R-:W-:Y:S01]  /*3c40*/  FMUL R5, R86, 0.25 ;  /* 0x3e80000056057820 */ /* 0x000fe20000400000 */
[----:B------:R-:W-:Y:S01]  /*3c50*/  FSEL R17, R7, R82, P1 ;  /* 0x0000005207117208 */ /* 0x000fe20000800000 */
        /* <DEDUP_REMOVED lines=21> */
[----:B------:R-:W-:Y:S01]  /*3db0*/  FSETP.GT.AND P2, PT, |R108|, 8.50705917302346158658e+37, PT ;  /* 0x7e8000006c00780b */ /* 0x000fe20003f44200 */
[----:B------:R-:W0:Y:S01]  /*3dc0*/  LDC R62, c[0x0][0x278] ;  /* 0x00009e00ff3e7b82 */ /* 0x000e220000000800 */
        /* <DEDUP_REMOVED lines=70> */
[----:B------:R-:W-:Y:S01]  /*4230*/  FSETP.GEU.AND P4, PT, R11, 1.175494350822287508e-38, PT ;  /* 0x008000000b00780b */ /* 0x000fe20003f8e000 */
[----:B------:R-:W-:Y:S01]  /*4240*/  IMAD.SHL.U32 R134, R0, 0x10, RZ ;  /* 0x0000001000867824 */ /* 0x000fe200078e00ff */
[----:B------:R-:W-:Y:S01]  /*4250*/  FSEL R31, R8, R73, P2 ;  /* 0x00000049081f7208 */ /* 0x000fe20001000000 */
[----:B------:R-:W-:Y:S01]  /*4260*/  FMUL R8, R61, 0.25 ;  /* 0x3e8000003d087820 */ /* 0x000fe20000400000 */
[----:B------:R-:W-:Y:S01]  /*4270*/  FSEL R151, R6, R29, P2 ;  /* 0x0000001d06977208 */ /* 0x000fe20001000000 */
[----:B------:R-:W-:Y:S01]  /*4280*/  FMUL R6, R11, 8388608 ;  /* 0x4b0000000b067820 */ /* 0x000fe20000400000 */
[----:B------:R-:W-:Y:S01]  /*4290*/  FSEL R43, R5, R68, P2 ;  /* 0x00000044052b7208 */ /* 0x000fe20001000000 */
[----:B------:R-:W-:Y:S01]  /*42a0*/  FMUL R5, R60, 0.25 ;  /* 0x3e8000003c057820 */ /* 0x000fe20000400000 */
[----:B------:R-:W-:Y:S01]  /*42b0*/  FSEL R145, R7, R32, P2 ;  /* 0x0000002007917208 */ /* 0x000fe20001000000 */
[----:B------:R-:W-:Y:S01]  /*42c0*/  FMUL R7, R24, 0.25 ;  /* 0x3e80000018077820 */ /* 0x000fe20000400000 */
[----:B------:R-:W-:Y:S01]  /*42d0*/  FSEL R6, R6, R11, !P4 ;  /* 0x0000000b06067208 */ /* 0x000fe20006000000 */
[----:B------:R-:W-:Y:S01]  /*42e0*/  ULDC.64 UR4, c[0x0][0x270] ;  /* 0x00009c0000047ab9 */ /* 0x000fe20000000a00 */
[C---:B------:R-:W-:Y:S01]  /*42f0*/  FSETP.GEU.AND P5, PT, |R11|.reuse, 1.175494350822287508e-38, PT ;  /* 0x008000000b00780b */ /* 0x040fe20003fae200 */
[----:B------:R-:W-:Y:S01]  /*4300*/  @P1 FMUL R11, R11, 0.25 ;  /* 0x3e8000000b0b1820 */ /* 0x000fe20000400000 */
[----:B------:R-:W-:Y:S01]  /*4310*/  FSETP.GEU.AND P6, PT, |R108|, 1.175494350822287508e-38, PT ;  /* 0x008000006c00780b */ /* 0x000fe20003fce200 */
[----:B------:R-:W-:Y:S01]  /*4320*/  UIMAD UR4, UR16, UR4, URZ ;  /* 0x00000004100472a4 */ /* 0x000fe2000f8e023f */
[----:B------:R-:W-:Y:S01]  /*4330*/  FSEL R131, R9, R40, P2 ;  /* 0x0000002809837208 */ /* 0x000fe20001000000 */
[----:B------:R-:W-:Y:S01]  /*4340*/  VIADD R9, R6, 0xc0cafb0d ;  /* 0xc0cafb0d06097836 */ /* 0x000fe20000000000 */
[----:B------:R-:W-:Y:S01]  /*4350*/  FSEL R55, R8, R61, P2 ;  /* 0x0000003d08377208 */ /* 0x000fe20001000000 */
[----:B------:R-:W-:Y:S01]  /*4360*/  FMUL R8, R53, 0.25 ;  /* 0x3e80000035087820 */ /* 0x000fe20000400000 */
[----:B------:R-:W-:Y:S01]  /*4370*/  FSEL R59, R5, R60, P2 ;  /* 0x0000003c053b7208 */ /* 0x000fe20001000000 */
[----:B------:R-:W-:Y:S01]  /*4380*/  FMUL R5, R56, 0.25 ;  /* 0x3e80000038057820 */ /* 0x000fe20000400000 */
[----:B------:R-:W-:Y:S01]  /*4390*/  FSEL R161, R7, R24, P2 ;  /* 0x0000001807a17208 */ /* 0x000fe20001000000 */
[C---:B------:R-:W-:Y:S01]  /*43a0*/  FMUL R7, R108.reuse, 8388608 ;  /* 0x4b0000006c077820 */ /* 0x040fe20000400000 */
[----:B------:R-:W-:Y:S01]  /*43b0*/  FSETP.GEU.AND P3, PT, R108, 1.175494350822287508e-38, PT ;  /* 0x008000006c00780b */ /* 0x000fe20003f6e000 */
[----:B------:R-:W-:Y:S01]  /*43c0*/  @!P5 FMUL R11, R11, 16777216 ;  /* 0x4b8000000b0bd820 */ /* 0x000fe20000400000 */
[----:B------:R-:W-:Y:S01]  /*43d0*/  LOP3.LUT R9, R9, 0xff800000, RZ, 0xc0, !PT ;  /* 0xff80000009097812 */ /* 0x000fe200078ec0ff */
[----:B------:R-:W-:Y:S01]  /*43e0*/  @!P5 FMUL R13, R13, 16777216 ;  /* 0x4b8000000d0dd820 */ /* 0x000fe20000400000 */
[----:B------:R-:W-:Y:S01]  /*43f0*/  FSEL R107, R5, R56, P2 ;  /* 0x00000038056b7208 */ /* 0x000fe20001000000 */
[----:B------:R-:W-:Y:S01]  /*4400*/  FMUL R5, R48, 0.25 ;  /* 0x3e80000030057820 */ /* 0x000fe20000400000 */
[----:B------:R-:W-:Y:S01]  /*4410*/  FSEL R53, R8, R53, P2 ;  /* 0x0000003508357208 */ /* 0x000fe20001000000 */
[----:B------:R-:W-:Y:S01]  /*4420*/  FMUL R8, R41, 0.25 ;  /* 0x3e80000029087820 */ /* 0x000fe20000400000 */
[----:B------:R-:W-:Y:S01]  /*4430*/  FSEL R7, R7, R108, !P3 ;  /* 0x0000006c07077208 */ /* 0x000fe20005800000 */
[----:B------:R-:W-:Y:S01]  /*4440*/  @P2 FMUL R108, R108, 0.25 ;  /* 0x3e8000006c6c2820 */ /* 0x000fe20000400000 */
[----:B------:R-:W-:Y:S01]  /*4450*/  FSEL R49, R10, R49, P2 ;  /* 0x000000310a317208 */ /* 0x000fe20001000000 */
[----:B------:R-:W1:Y:S01]  /*4460*/  MUFU.RCP R12, R11 ;  /* 0x0000000b000c7308 */ /* 0x000e620000001000 */
[----:B------:R-:W-:Y:S01]  /*4470*/  FSEL R133, RZ, -23, P4 ;  /* 0xc1b80000ff857808 */ /* 0x000fe20002000000 */
[----:B------:R-:W-:Y:S01]  /*4480*/  @!P6 FMUL R108, R108, 16777216 ;  /* 0x4b8000006c6ce820 */ /* 0x000fe20000400000 */
[----:B------:R-:W-:Y:S01]  /*4490*/  I2FP.F32.S32 R10, R9 ;  /* 0x00000009000a7245 */ /* 0x000fe20000201400 */
[----:B------:R-:W-:Y:S01]  /*44a0*/  @!P5 FMUL R87, R87, 16777216 ;  /* 0x4b8000005757d820 */ /* 0x000fe20000400000 */
[----:B------:R-:W-:Y:S01]  /*44b0*/  FSEL R119, R5, R48, P2 ;  /* 0x0000003005777208 */ /* 0x000fe20001000000 */
[----:B------:R-:W-:Y:S01]  /*44c0*/  FMUL R5, R36, 0.25 ;  /* 0x3e80000024057820 */ /* 0x000fe20000400000 */
[----:B------:R-:W-:Y:S01]  /*44d0*/  FSEL R41, R8, R41, P2 ;  /* 0x0000002908297208 */ /* 0x000fe20001000000 */
[----:B------:R-:W-:Y:S01]  /*44e0*/  FMUL R8, R33, 0.25 ;  /* 0x3e80000021087820 */ /* 0x000fe20000400000 */
[----:B------:R-:W-:Y:S01]  /*44f0*/  FFMA.FTZ R133, R10, 1.1920928955078125e-07, R133 ;  /* 0x340000000a857823 */ /* 0x000fe20000010085 */
[----:B------:R-:W-:Y:S01]  /*4500*/  LOP3.LUT R23, R23, 0x1c0, RZ, 0xc0, !PT ;  /* 0x000001c017177812 */ /* 0x000fe200078ec0ff */
[----:B------:R-:W2:Y:S01]  /*4510*/  MUFU.RCP R10, R108 ;  /* 0x0000006c000a7308 */ /* 0x000ea20000001000 */
[----:B------:R-:W-:Y:S01]  /*4520*/  FSEL R139, R5, R36, P2 ;  /* 0x00000024058b7208 */ /* 0x000fe20001000000 */
[----:B------:R-:W-:Y:S01]  /*4530*/  FMUL R5, R28, 0.25 ;  /* 0x3e8000001c057820 */ /* 0x000fe20000400000 */
[----:B------:R-:W-:Y:S01]  /*4540*/  FSEL R33, R8, R33, P2 ;  /* 0x0000002108217208 */ /* 0x000fe20001000000 */
[----:B------:R-:W-:Y:S01]  /*4550*/  FMUL R8, R25, 0.25 ;  /* 0x3e80000019087820 */ /* 0x000fe20000400000 */
[----:B------:R-:W-:Y:S01]  /*4560*/  LEA R22, R22, UR17, 0x3 ;  /* 0x0000001116167c11 */ /* 0x000fe2000f8e18ff */
[----:B------:R-:W-:Y:S01]  /*4570*/  @!P5 FMUL R83, R83, 16777216 ;  /* 0x4b8000005353d820 */ /* 0x000fe20000400000 */
[----:B------:R-:W-:Y:S01]  /*4580*/  FSEL R153, R5, R28, P2 ;  /* 0x0000001c05997208 */ /* 0x000fe20001000000 */
[----:B------:R-:W-:Y:S01]  /*4590*/  @!P5 FMUL R17, R17, 16777216 ;  /* 0x4b8000001111d820 */ /* 0x000fe20000400000 */
[----:B------:R-:W-:Y:S01]  /*45a0*/  FSEL R159, R8, R25, P2 ;  /* 0x00000019089f7208 */ /* 0x000fe20001000000 */
[----:B------:R-:W-:-:S02]  /*45b0*/  IMAD.IADD R23, R23, 0x1, R22 ;  /* 0x0000000117177824 */ /* 0x000fc400078e0216 */
[----:B------:R-:W-:Y:S01]  /*45c0*/  @!P5 FMUL R79, R79, 16777216 ;  /* 0x4b8000004f4fd820 */ /* 0x000fe20000400000 */
        /* <DEDUP_REMOVED lines=59> */
[----:B0-----:R-:W-:Y:S01]  /*4980*/  IMAD R61, R20, R62, RZ ;  /* 0x0000003e143d7224 */ /* 0x001fe200078e02ff */
[----:B------:R-:W-:Y:S01]  /*4990*/  LEA.HI R5, R104, R23, RZ, 0x1f ;  /* 0x0000001768057211 */ /* 0x000fe200078ff8ff */
[C---:B-1----:R-:W-:Y:S01]  /*49a0*/  FMUL R14, R12.reuse, R13 ;  /* 0x0000000d0c0e7220 */ /* 0x042fe20000400000 */
[C---:B------:R-:W-:Y:S01]  /*49b0*/  FMUL R23, R12.reuse, R87 ;  /* 0x000000570c177220 */ /* 0x040fe20000400000 */
        /* <DEDUP_REMOVED lines=29> */
[----:B------:R-:W-:Y:S01]  /*4b90*/  FMUL R72, R12, R157 ;  /* 0x0000009d0c487220 */ /* 0x000fe20000400000 */
[C---:B--2---:R-:W-:Y:S01]  /*4ba0*/  FMUL R24, R10.reuse, R19 ;  /* 0x000000130a187220 */ /* 0x044fe20000400000 */
        /* <DEDUP_REMOVED lines=31> */
[----:B------:R-:W-:Y:S01]  /*4da0*/  F2FP.SATFINITE.E4M3.F32.PACK_AB_MERGE_C R74, R159, R74, RZ ;  /* 0x0000004a9f4a723e */ /* 0x000fe200048070ff */
[----:B------:R-:W-:Y:S01]  /*4db0*/  VIADD R8, R7, 0xc0cafb0d ;  /* 0xc0cafb0d07087836 */ /* 0x000fe20000000000 */
[----:B------:R-:W-:Y:S01]  /*4dc0*/  F2FP.SATFINITE.E4M3.F32.PACK_AB_MERGE_C R49, R49, R52, RZ ;  /* 0x000000343131723e */ /* 0x000fe200048070ff */
[----:B------:R-:W-:Y:S01]  /*4dd0*/  IMAD R63, R62, 0x2, R61 ;  /* 0x000000023e3f7824 */ /* 0x000fe200078e023d */
[----:B------:R-:W-:-:S02]  /*4de0*/  F2FP.SATFINITE.E4M3.F32.PACK_AB_MERGE_C R70, R151, R70, RZ ;  /* 0x000000469746723e */ /* 0x000fc400048070ff */
[----:B------:R-:W-:Y:S01]  /*4df0*/  F2FP.SATFINITE.E4M3.F32.PACK_AB_MERGE_C R33, R33, R10, RZ ;  /* 0x0000000a2121723e */ /* 0x000fe200048070ff */
[----:B------:R-:W-:Y:S01]  /*4e00*/  IMAD R65, R62, 0x2, R63 ;  /* 0x000000023e417824 */ /* 0x000fe200078e023f */
[----:B------:R-:W-:Y:S02]  /*4e10*/  LOP3.LUT R74, R74, 0xffff, RZ, 0xc0, !PT ;  /* 0x0000ffff4a4a7812 */ /* 0x000fe400078ec0ff */
[----:B------:R-:W-:Y:S01]  /*4e20*/  LOP3.LUT R37, R70, 0xffff, RZ, 0xc0, !PT ;  /* 0x0000ffff46257812 */ /* 0x000fe200078ec0ff */
[C---:B------:R-:W-:Y:S01]  /*4e30*/  IMAD R67, R62.reuse, 0x2, R65 ;  /* 0x000000023e437824 */ /* 0x040fe200078e0241 */
[----:B------:R-:W-:Y:S02]  /*4e40*/  LOP3.LUT R43, R33, 0xffff, RZ, 0xc0, !PT ;  /* 0x0000ffff212b7812 */ /* 0x000fe400078ec0ff */
[----:B------:R-:W-:Y:S01]  /*4e50*/  F2FP.SATFINITE.E4M3.F32.PACK_AB_MERGE_C R58, R127, R58, RZ ;  /* 0x0000003a7f3a723e */ /* 0x000fe200048070ff */
[----:B------:R-:W-:Y:S01]  /*4e60*/  IMAD R69, R62, 0x2, R67 ;  /* 0x000000023e457824 */ /* 0x000fe200078e0243 */
[----:B------:R-:W-:-:S02]  /*4e70*/  F2FP.SATFINITE.E4M3.F32.PACK_AB_MERGE_C R54, R121, R54, RZ ;  /* 0x000000367936723e */ /* 0x000fc400048070ff */
[----:B------:R-:W-:Y:S01]  /*4e80*/  F2FP.SATFINITE.E4M3.F32.PACK_AB_MERGE_C R50, R115, R50, RZ ;  /* 0x000000327332723e */ /* 0x000fe200048070ff */
[C---:B------:R-:W-:Y:S01]  /*4e90*/  IMAD R71, R62.reuse, 0x2, R69 ;  /* 0x000000023e477824 */ /* 0x040fe200078e0245 */
[----:B------:R-:W-:Y:S02]  /*4ea0*/  F2FP.SATFINITE.E4M3.F32.PACK_AB_MERGE_C R44, R103, R44, RZ ;  /* 0x0000002c672c723e */ /* 0x000fe400048070ff */
[----:B------:R-:W-:Y:S01]  /*4eb0*/  F2FP.SATFINITE.E4M3.F32.PACK_AB_MERGE_C R40, R99, R40, RZ ;  /* 0x000000286328723e */ /* 0x000fe200048070ff */
[C---:B------:R-:W-:Y:S01]  /*4ec0*/  IMAD R73, R62.reuse, 0x2, R71 ;  /* 0x000000023e497824 */ /* 0x040fe200078e0247 */
[----:B------:R-:W-:Y:S02]  /*4ed0*/  F2FP.SATFINITE.E4M3.F32.PACK_AB_MERGE_C R36, R95, R36, RZ ;  /* 0x000000245f24723e */ /* 0x000fe400048070ff */
        /* <DEDUP_REMOVED lines=8> */
[----:B------:R-:W-:Y:S02]  /*4f60*/  LOP3.LUT R51, R49, 0xffff, RZ, 0xc0, !PT ;  /* 0x0000ffff31337812 */ /* 0x000fe400078ec0ff */
[----:B------:R-:W-:Y:S01]  /*4f70*/  PRMT R15, R43, 0x3340, R0 ;  /* 0x000033402b0f7816 */ /* 0x000fe20000000000 */
[----:B------:R-:W-:Y:S01]  /*4f80*/  IMAD R81, R62, 0x2, R79 ;  /* 0x000000023e517824 */ /* 0x000fe200078e024f */
[----:B------:R-:W-:-:S02]  /*4f90*/  PRMT R14, R74, 0x3340, R37 ;  /* 0x000033404a0e7816 */ /* 0x000fc40000000025 */
[----:B------:R-:W-:Y:S01]  /*4fa0*/  LOP3.LUT R34, R58, 0xffff, RZ, 0xc0, !PT ;  /* 0x0000ffff3a227812 */ /* 0x000fe200078ec0ff */
[----:B------:R-:W-:Y:S01]  /*4fb0*/  IMAD R83, R62, 0x2, R81 ;  /* 0x000000023e537824 */ /* 0x000fe200078e0251 */
[----:B------:R-:W-:Y:S02]  /*4fc0*/  LOP3.LUT R49, R54, 0xffff, RZ, 0xc0, !PT ;  /* 0x0000ffff36317812 */ /* 0x000fe400078ec0ff */
[----:B------:R-:W-:Y:S01]  /*4fd0*/  LOP3.LUT R53, R50, 0xffff, RZ, 0xc0, !PT ;  /* 0x0000ffff32357812 */ /* 0x000fe200078ec0ff */
[----:B------:R-:W-:Y:S01]  /*4fe0*/  IMAD R85, R62, 0x2, R83 ;  /* 0x000000023e557824 */ /* 0x000fe200078e0253 */
[----:B------:R-:W-:Y:S02]  /*4ff0*/  LOP3.LUT R55, R44, 0xffff, RZ, 0xc0, !PT ;  /* 0x0000ffff2c377812 */ /* 0x000fe400078ec0ff */
[----:B------:R-:W-:Y:S01]  /*5000*/  LOP3.LUT R107, R36, 0xffff, RZ, 0xc0, !PT ;  /* 0x0000ffff246b7812 */ /* 0x000fe200078ec0ff */
[----:B------:R-:W-:Y:S01]  /*5010*/  IMAD R87, R62, 0x2, R85 ;  /* 0x000000023e577824 */ /* 0x000fe200078e0255 */
[----:B------:R-:W-:-:S02]  /*5020*/  LOP3.LUT R40, R40, 0xffff, RZ, 0xc0, !PT ;  /* 0x0000ffff28287812 */ /* 0x000fc400078ec0ff */
[----:B------:R-:W-:Y:S01]  /*5030*/  F2FP.SATFINITE.E4M3.F32.PACK_AB_MERGE_C R19, R19, R28, RZ ;  /* 0x0000001c1313723e */ /* 0x000fe200048070ff */
[C---:B------:R-:W-:Y:S01]  /*5040*/  IMAD R89, R62.reuse, 0x2, R87 ;  /* 0x000000023e597824 */ /* 0x040fe200078e0257 */
[----:B------:R-:W-:Y:S02]  /*5050*/  LOP3.LUT R28, R41, 0xffff, RZ, 0xc0, !PT ;  /* 0x0000ffff291c7812 */ /* 0x000fe400078ec0ff */
[----:B------:R-:W-:Y:S01]  /*5060*/  F2FP.SATFINITE.E4M3.F32.PACK_AB_MERGE_C R25, R25, R26, RZ ;  /* 0x0000001a1919723e */ /* 0x000fe200048070ff */
[----:B------:R-:W-:Y:S01]  /*5070*/  IMAD R91, R62, 0x2, R89 ;  /* 0x000000023e5b7824 */ /* 0x000fe200078e0259 */
[----:B------:R-:W-:Y:S02]  /*5080*/  PRMT R41, R14, 0x5410, R15 ;  /* 0x000054100e297816 */ /* 0x000fe4000000000f */
[----:B------:R-:W-:Y:S02]  /*5090*/  F2FP.SATFINITE.E4M3.F32.PACK_AB_MERGE_C R38, R47, R38, RZ ;  /* 0x000000262f26723e */ /* 0x000fe400048070ff */
[----:B------:R-:W-:-:S02]  /*50a0*/  F2FP.SATFINITE.E4M3.F32.PACK_AB_MERGE_C R13, R13, R18, RZ ;  /* 0x000000120d0d723e */ /* 0x000fc400048070ff */
[--C-:B------:R-:W-:Y:S02]  /*50b0*/  PRMT R15, R53, 0x3340, R0.reuse ;  /* 0x00003340350f7816 */ /* 0x100fe40000000000 */
[----:B------:R-:W-:Y:S02]  /*50c0*/  PRMT R35, R107, 0x3340, R0 ;  /* 0x000033406b237816 */ /* 0x000fe40000000000 */
[----:B------:R-:W-:Y:S02]  /*50d0*/  PRMT R14, R34, 0x3340, R49 ;  /* 0x00003340220e7816 */ /* 0x000fe40000000031 */
[----:B------:R-:W-:Y:S02]  /*50e0*/  PRMT R26, R55, 0x3340, R40 ;  /* 0x00003340371a7816 */ /* 0x000fe40000000028 */
[----:B------:R-:W-:Y:S02]  /*50f0*/  F2FP.SATFINITE.E4M3.F32.PACK_AB_MERGE_C R31, R31, R32, RZ ;  /* 0x000000201f1f723e */ /* 0x000fe400048070ff */
[----:B------:R-:W-:-:S02]  /*5100*/  F2FP.SATFINITE.E4M3.F32.PACK_AB_MERGE_C R27, R17, R24, RZ ;  /* 0x00000018111b723e */ /* 0x000fc400048070ff */
[----:B------:R-:W-:Y:S02]  /*5110*/  F2FP.SATFINITE.E4M3.F32.PACK_AB_MERGE_C R16, R16, R113, RZ ;  /* 0x000000711010723e */ /* 0x000fe400048070ff */
[----:B------:R-:W-:Y:S02]  /*5120*/  LOP3.LUT R59, R38, 0xffff, RZ, 0xc0, !PT ;  /* 0x0000ffff263b7812 */ /* 0x000fe400078ec0ff */
[----:B------:R-:W-:Y:S02]  /*5130*/  PRMT R70, R14, 0x5410, R15 ;  /* 0x000054100e467816 */ /* 0x000fe4000000000f */
[----:B------:R-:W-:Y:S02]  /*5140*/  PRMT R26, R26, 0x5410, R35 ;  /* 0x000054101a1a7816 */ /* 0x000fe40000000023 */
[----:B------:R-:W-:Y:S02]  /*5150*/  LOP3.LUT R113, R13, 0xffff, RZ, 0xc0, !PT ;  /* 0x0000ffff0d717812 */ /* 0x000fe400078ec0ff */
[----:B------:R-:W-:-:S02]  /*5160*/  LOP3.LUT R35, R31, 0xffff, RZ, 0xc0, !PT ;  /* 0x0000ffff1f237812 */ /* 0x000fc400078ec0ff */
[----:B------:R-:W-:Y:S02]  /*5170*/  LOP3.LUT R38, R19, 0xffff, RZ, 0xc0, !PT ;  /* 0x0000ffff13267812 */ /* 0x000fe400078ec0ff */
[----:B------:R-:W-:Y:S02]  /*5180*/  LOP3.LUT R111, R27, 0xffff, RZ, 0xc0, !PT ;  /* 0x0000ffff1b6f7812 */ /* 0x000fe400078ec0ff */
[----:B------:R-:W-:Y:S02]  /*5190*/  SHF.R.U32.HI R13, RZ, 0x8, R74 ;  /* 0x00000008ff0d7819 */ /* 0x000fe4000001164a */
[----:B------:R-:W-:Y:S02]  /*51a0*/  SHF.R.U32.HI R14, RZ, 0x8, R37 ;  /* 0x00000008ff0e7819 */ /* 0x000fe40000011625 */
        /* <DEDUP_REMOVED lines=8> */
[----:B------:R-:W-:Y:S02]  /*5230*/  F2FP.SATFINITE.E4M3.F32.PACK_AB_MERGE_C R29, R29, R30, RZ ;  /* 0x0000001e1d1d723e */ /* 0x000fe400048070ff */
[----:B------:R-:W-:Y:S02]  /*5240*/  LOP3.LUT R72, R72, 0xffff, RZ, 0xc0, !PT ;  /* 0x0000ffff48487812 */ /* 0x000fe400078ec0ff */
[----:B------:R-:W-:Y:S02]  /*5250*/  LOP3.LUT R39, R68, 0xffff, RZ, 0xc0, !PT ;  /* 0x0000ffff44277812 */ /* 0x000fe400078ec0ff */
[----:B------:R-:W-:Y:S02]  /*5260*/  LOP3.LUT R47, R66, 0xffff, RZ, 0xc0, !PT ;  /* 0x0000ffff422f7812 */ /* 0x000fe400078ec0ff */
[----:B------:R-:W-:Y:S02]  /*5270*/  FSEL R132, RZ, -23, P3 ;  /* 0xc1b80000ff847808 */ /* 0x000fe40001800000 */
[----:B------:R-:W-:Y:S01]  /*5280*/  I2FP.F32.S32 R11, R8 ;  /* 0x00000008000b7245 */ /* 0x000fe20000201400 */
[----:B------:R-:W-:Y:S01]  /*5290*/  IMAD.IADD R8, R7, 0x1, -R8 ;  /* 0x0000000107087824 */ /* 0x000fe200078e0a08 */
[----:B------:R-:W-:-:S02]  /*52a0*/  F2FP.SATFINITE.E4M3.F32.PACK_AB_MERGE_C R10, R109, R48, RZ ;  /* 0x000000306d0a723e */ /* 0x000fc400048070ff */
[----:B------:R-:W-:Y:S01]  /*52b0*/  LOP3.LUT R109, R25, 0xffff, RZ, 0xc0, !PT ;  /* 0x0000ffff196d7812 */ /* 0x000fe200078ec0ff */
[----:B------:R-:W-:Y:S01]  /*52c0*/  FFMA.FTZ R132, R11, 1.1920928955078125e-07, R132 ;  /* 0x340000000b847823 */ /* 0x000fe20000010084 */
[----:B------:R-:W-:Y:S01]  /*52d0*/  PRMT R60, R60, 0x5410, R15 ;  /* 0x000054103c3c7816 */ /* 0x000fe2000000000f */
[----:B------:R-:W-:Y:S01]  /*52e0*/  FADD R8, R8, -1 ;  /* 0xbf80000008087421 */ /* 0x000fe20000000000 */
[----:B------:R-:W-:Y:S02]  /*52f0*/  PRMT R25, R13, 0x3340, R14 ;  /* 0x000033400d197816 */ /* 0x000fe4000000000e */
[----:B------:R-:W-:Y:S02]  /*5300*/  PRMT R18, R47, 0x3340, R0 ;  /* 0x000033402f127816 */ /* 0x000fe40000000000 */
[----:B------:R-:W-:Y:S02]  /*5310*/  PRMT R17, R72, 0x3340, R39 ;  /* 0x0000334048117816 */ /* 0x000fe40000000027 */
[----:B------:R-:W-:-:S02]  /*5320*/  LOP3.LUT R36, R29, 0xffff, RZ, 0xc0, !PT ;  /* 0x0000ffff1d247812 */ /* 0x000fc400078ec0ff */
[----:B------:R-:W-:Y:S02]  /*5330*/  SHF.R.U32.HI R15, RZ, 0x8, R43 ;  /* 0x00000008ff0f7819 */ /* 0x000fe4000001162b */
[----:B------:R-:W-:Y:S02]  /*5340*/  SHF.R.U32.HI R14, RZ, 0x8, R39 ;  /* 0x00000008ff0e7819 */ /* 0x000fe40000011627 */
[----:B------:R-:W-:Y:S02]  /*5350*/  SHF.R.U32.HI R13, RZ, 0x8, R72 ;  /* 0x00000008ff0d7819 */ /* 0x000fe40000011648 */
[----:B------:R-:W-:Y:S02]  /*5360*/  F2FP.SATFINITE.E4M3.F32.PACK_AB_MERGE_C R45, R45, R56, RZ ;  /* 0x000000382d2d723e */ /* 0x000fe400048070ff */
[----:B------:R-:W-:Y:S02]  /*5370*/  F2FP.SATFINITE.E4M3.F32.PACK_AB_MERGE_C R11, R135, R64, RZ ;  /* 0x00000040870b723e */ /* 0x000fe400048070ff */
[----:B------:R-:W-:-:S02]  /*5380*/  PRMT R66, R17, 0x5410, R18 ;  /* 0x0000541011427816 */ /* 0x000fc40000000012 */
[----:B------:R-:W-:Y:S02]  /*5390*/  PRMT R19, R113, 0x3340, R0 ;  /* 0x0000334071137816 */ /* 0x000fe40000000000 */
[----:B------:R-:W-:Y:S02]  /*53a0*/  PRMT R64, R36, 0x3340, R109 ;  /* 0x0000334024407816 */ /* 0x000fe4000000006d */
[----:B------:R-:W-:Y:S02]  /*53b0*/  LOP3.LUT R15, R15, 0xffff, RZ, 0xc0, !PT ;  /* 0x0000ffff0f0f7812 */ /* 0x000fe400078ec0ff */
[----:B------:R-:W-:Y:S02]  /*53c0*/  LOP3.LUT R14, R14, 0xffff, RZ, 0xc0, !PT ;  /* 0x0000ffff0e0e7812 */ /* 0x000fe400078ec0ff */
[----:B------:R-:W-:Y:S02]  /*53d0*/  LOP3.LUT R13, R13, 0xffff, RZ, 0xc0, !PT ;  /* 0x0000ffff0d0d7812 */ /* 0x000fe400078ec0ff */
[----:B------:R-:W-:-:S02]  /*53e0*/  LOP3.LUT R45, R45, 0xffff, RZ, 0xc0, !PT ;  /* 0x0000ffff2d2d7812 */ /* 0x000fc400078ec0ff */
[----:B------:R-:W-:Y:S02]  /*53f0*/  SHF.R.U32.HI R18, RZ, 0x8, R47 ;  /* 0x00000008ff127819 */ /* 0x000fe4000001162f */
[----:B------:R-:W-:Y:S02]  /*5400*/  PRMT R64, R64, 0x5410, R19 ;  /* 0x0000541040407816 */ /* 0x000fe40000000013 */
[----:B------:R-:W-:Y:S02]  /*5410*/  PRMT R30, R15, 0x3340, R0 ;  /* 0x000033400f1e7816 */ /* 0x000fe40000000000 */
[----:B------:R-:W-:Y:S02]  /*5420*/  PRMT R27, R13, 0x3340, R14 ;  /* 0x000033400d1b7816 */ /* 0x000fe4000000000e */
[----:B------:R-:W-:Y:S02]  /*5430*/  LOP3.LUT R19, R18, 0xffff, RZ, 0xc0, !PT ;  /* 0x0000ffff12137812 */ /* 0x000fe400078ec0ff */
[----:B------:R-:W-:-:S02]  /*5440*/  SHF.R.U32.HI R13, RZ, 0x8, R28 ;  /* 0x00000008ff0d7819 */ /* 0x000fc4000001161c */
[----:B------:R-:W-:Y:S02]  /*5450*/  SHF.R.U32.HI R15, RZ, 0x8, R45 ;  /* 0x00000008ff0f7819 */ /* 0x000fe4000001162d */
[----:B------:R-:W-:Y:S02]  /*5460*/  F2FP.SATFINITE.E4M3.F32.PACK_AB_MERGE_C R46, R57, R46, RZ ;  /* 0x0000002e392e723e */ /* 0x000fe400048070ff */
[----:B------:R-:W-:Y:S02]  /*5470*/  SHF.R.U32.HI R14, RZ, 0x8, R34 ;  /* 0x00000008ff0e7819 */ /* 0x000fe40000011622 */
[----:B------:R-:W-:Y:S02]  /*5480*/  SHF.R.U32.HI R18, RZ, 0x8, R49 ;  /* 0x00000008ff127819 */ /* 0x000fe40000011631 */
[----:B------:R-:W-:Y:S02]  /*5490*/  PRMT R24, R28, 0x3340, R45 ;  /* 0x000033401c187816 */ /* 0x000fe4000000002d */
[----:B------:R-:W-:-:S02]  /*54a0*/  LOP3.LUT R15, R15, 0xffff, RZ, 0xc0, !PT ;  /* 0x0000ffff0f0f7812 */ /* 0x000fc400078ec0ff */
[----:B------:R-:W-:Y:S02]  /*54b0*/  LOP3.LUT R28, R13, 0xffff, RZ, 0xc0, !PT ;  /* 0x0000ffff0d1c7812 */ /* 0x000fe400078ec0ff */
[----:B------:R-:W-:Y:S02]  /*54c0*/  LOP3.LUT R46, R46, 0xffff, RZ, 0xc0, !PT ;  /* 0x0000ffff2e2e7812 */ /* 0x000fe400078ec0ff */
[----:B------:R-:W-:Y:S02]  /*54d0*/  LOP3.LUT R57, R42, 0xffff, RZ, 0xc0, !PT ;  /* 0x0000ffff2a397812 */ /* 0x000fe400078ec0ff */
[----:B------:R-:W-:Y:S02]  /*54e0*/  LOP3.LUT R18, R18, 0xffff, RZ, 0xc0, !PT ;  /* 0x0000ffff12127812 */ /* 0x000fe400078ec0ff */
[----:B------:R-:W-:Y:S02]  /*54f0*/  LOP3.LUT R13, R14, 0xffff, RZ, 0xc0, !PT ;  /* 0x0000ffff0e0d7812 */ /* 0x000fe400078ec0ff */
[----:B------:R-:W-:-:S02]  /*5500*/  PRMT R33, R51, 0x3340, R0 ;  /* 0x0000334033217816 */ /* 0x000fc40000000000 */
[----:B------:R-:W-:Y:S02]  /*5510*/  PRMT R32, R19, 0x3340, R0 ;  /* 0x0000334013207816 */ /* 0x000fe40000000000 */
[----:B------:R-:W-:Y:S02]  /*5520*/  SHF.R.U32.HI R19, RZ, 0x8, R51 ;  /* 0x00000008ff137819 */ /* 0x000fe40000011633 */
[----:B------:R-:W-:Y:S02]  /*5530*/  PRMT R29, R28, 0x3340, R15 ;  /* 0x000033401c1d7816 */ /* 0x000fe4000000000f */
[----:B------:R-:W-:Y:S02]  /*5540*/  PRMT R31, R13, 0x3340, R18 ;  /* 0x000033400d1f7816 */ /* 0x000fe40000000012 */
[----:B------:R-:W-:Y:S02]  /*5550*/  SHF.R.U32.HI R15, RZ, 0x8, R57 ;  /* 0x00000008ff0f7819 */ /* 0x000fe40000011639 */
[----:B------:R-:W-:-:S02]  /*5560*/  SHF.R.U32.HI R14, RZ, 0x8, R46 ;  /* 0x00000008ff0e7819 */ /* 0x000fc4000001162e */
[----:B------:R-:W-:Y:S02]  /*5570*/  SHF.R.U32.HI R13, RZ, 0x8, R53 ;  /* 0x00000008ff0d7819 */ /* 0x000fe40000011635 */
[----:B------:R-:W-:Y:S02]  /*5580*/  PRMT R17, R24, 0x5410, R33 ;  /* 0x0000541018117816 */ /* 0x000fe40000000021 */
[----:B------:R-:W-:Y:S02]  /*5590*/  PRMT R33, R59, 0x3340, R0 ;  /* 0x000033403b217816 */ /* 0x000fe40000000000 */
[----:B------:R-:W-:Y:S02]  /*55a0*/  PRMT R24, R46, 0x3340, R57 ;  /* 0x000033402e187816 */ /* 0x000fe40000000039 */
[----:B------:R-:W-:Y:S02]  /*55b0*/  LOP3.LUT R19, R19, 0xffff, RZ, 0xc0, !PT ;  /* 0x0000ffff13137812 */ /* 0x000fe400078ec0ff */
[----:B------:R-:W-:-:S02]  /*55c0*/  SHF.R.U32.HI R18, RZ, 0x8, R59 ;  /* 0x00000008ff127819 */ /* 0x000fc4000001163b */
[----:B------:R-:W-:Y:S02]  /*55d0*/  LOP3.LUT R15, R15, 0xffff, RZ, 0xc0, !PT ;  /* 0x0000ffff0f0f7812 */ /* 0x000fe400078ec0ff */
[----:B------:R-:W-:Y:S02]  /*55e0*/  LOP3.LUT R14, R14, 0xffff, RZ, 0xc0, !PT ;  /* 0x0000ffff0e0e7812 */ /* 0x000fe400078ec0ff */
[----:B------:R-:W-:Y:S02]  /*55f0*/  LOP3.LUT R13, R13, 0xffff, RZ, 0xc0, !PT ;  /* 0x0000ffff0d0d7812 */ /* 0x000fe400078ec0ff */
[----:B------:R-:W-:Y:S02]  /*5600*/  PRMT R24, R24, 0x5410, R33 ;  /* 0x0000541018187816 */ /* 0x000fe40000000021 */
[----:B------:R-:W-:Y:S02]  /*5610*/  PRMT R34, R19, 0x3340, R0 ;  /* 0x0000334013227816 */ /* 0x000fe40000000000 */
[----:B------:R-:W-:-:S02]  /*5620*/  LOP3.LUT R19, R18, 0xffff, RZ, 0xc0, !PT ;  /* 0x0000ffff12137812 */ /* 0x000fc400078ec0ff */
[----:B------:R-:W-:Y:S02]  /*5630*/  PRMT R33, R14, 0x3340, R15 ;  /* 0x000033400e217816 */ /* 0x000fe4000000000f */
[----:B------:R-:W-:Y:S02]  /*5640*/  PRMT R72, R13, 0x3340, R0 ;  /* 0x000033400d487816 */ /* 0x000fe40000000000 */
[----:B------:R-:W-:Y:S02]  /*5650*/  SHF.R.U32.HI R15, RZ, 0x8, R107 ;  /* 0x00000008ff0f7819 */ /* 0x000fe4000001166b */
[----:B------:R-:W-:Y:S02]  /*5660*/  SHF.R.U32.HI R13, RZ, 0x8, R55 ;  /* 0x00000008ff0d7819 */ /* 0x000fe40000011637 */
[----:B------:R-:W-:Y:S02]  /*5670*/  SHF.R.U32.HI R14, RZ, 0x8, R40 ;  /* 0x00000008ff0e7819 */ /* 0x000fe40000011628 */
[----:B------:R-:W-:-:S02]  /*5680*/  PRMT R74, R19, 0x3340, R0 ;  /* 0x00003340134a7816 */ /* 0x000fc40000000000 */
[----:B------:R-:W-:Y:S02]  /*5690*/  SHF.R.U32.HI R19, RZ, 0x8, R38 ;  /* 0x00000008ff137819 */ /* 0x000fe40000011626 */
[----:B------:R-:W-:Y:S02]  /*56a0*/  LOP3.LUT R15, R15, 0xffff, RZ, 0xc0, !PT ;  /* 0x0000ffff0f0f7812 */ /* 0x000fe400078ec0ff */
[----:B------:R-:W-:Y:S02]  /*56b0*/  SHF.R.U32.HI R18, RZ, 0x8, R35 ;  /* 0x00000008ff127819 */ /* 0x000fe40000011623 */
[----:B------:R-:W-:Y:S02]  /*56c0*/  LOP3.LUT R14, R14, 0xffff, RZ, 0xc0, !PT ;  /* 0x0000ffff0e0e7812 */ /* 0x000fe400078ec0ff */
[----:B------:R-:W-:Y:S02]  /*56d0*/  LOP3.LUT R13, R13, 0xffff, RZ, 0xc0, !PT ;  /* 0x0000ffff0d0d7812 */ /* 0x000fe400078ec0ff */
[----:B------:R-:W-:-:S02]  /*56e0*/  LOP3.LUT R28, R19, 0xffff, RZ, 0xc0, !PT ;  /* 0x0000ffff131c7812 */ /* 0x000fc400078ec0ff */
[----:B------:R-:W-:Y:S02]  /*56f0*/  PRMT R76, R15, 0x3340, R0 ;  /* 0x000033400f4c7816 */ /* 0x000fe40000000000 */
[----:B------:R-:W-:Y:S02]  /*5700*/  LOP3.LUT R35, R18, 0xffff, RZ, 0xc0, !PT ;  /* 0x0000ffff12237812 */ /* 0x000fe400078ec0ff */
[----:B------:R-:W-:Y:S02]  /*5710*/  PRMT R19, R13, 0x3340, R14 ;  /* 0x000033400d137816 */ /* 0x000fe4000000000e */
[----:B------:R-:W-:Y:S02]  /*5720*/  SHF.R.U32.HI R15, RZ, 0x8, R111 ;  /* 0x00000008ff0f7819 */ /* 0x000fe4000001166f */
[----:B------:R-:W-:Y:S02]  /*5730*/  SHF.R.U32.HI R14, RZ, 0x8, R109 ;  /* 0x00000008ff0e7819 */ /* 0x000fe4000001166d */
[----:B------:R-:W-:-:S02]  /*5740*/  SHF.R.U32.HI R13, RZ, 0x8, R36 ;  /* 0x00000008ff0d7819 */ /* 0x000fc40000011624 */
[----:B------:R-:W-:Y:S02]  /*5750*/  PRMT R35, R35, 0x3340, R28 ;  /* 0x0000334023237816 */ /* 0x000fe4000000001c */
[----:B------:R-:W-:Y:S02]  /*5760*/  LOP3.LUT R15, R15, 0xffff, RZ, 0xc0, !PT ;  /* 0x0000ffff0f0f7812 */ /* 0x000fe400078ec0ff */
[----:B------:R-:W-:Y:S02]  /*5770*/  SHF.R.U32.HI R18, RZ, 0x8, R113 ;  /* 0x00000008ff127819 */ /* 0x000fe40000011671 */
[----:B------:R-:W-:Y:S02]  /*5780*/  LOP3.LUT R28, R14, 0xffff, RZ, 0xc0, !PT ;  /* 0x0000ffff0e1c7812 */ /* 0x000fe400078ec0ff */
[----:B------:R-:W-:Y:S02]  /*5790*/  LOP3.LUT R13, R13, 0xffff, RZ, 0xc0, !PT ;  /* 0x0000ffff0d0d7812 */ /* 0x000fe400078ec0ff */
[----:B------:R-:W-:-:S02]  /*57a0*/  PRMT R14, R15, 0x3340, R0 ;  /* 0x000033400f0e7816 */ /* 0x000fc40000000000 */
[----:B------:R-:W-:Y:S02]  /*57b0*/  LOP3.LUT R37, R18, 0xffff, RZ, 0xc0, !PT ;  /* 0x0000ffff12257812 */ /* 0x000fe400078ec0ff */
[----:B------:R-:W-:Y:S01]  /*57c0*/  PRMT R15, R13, 0x3340, R28 ;  /* 0x000033400d0f7816 */ /* 0x000fe2000000001c */
[----:B------:R-:W-:Y:S01]  /*57d0*/  IMAD.IADD R13, R6, 0x1, -R9 ;  /* 0x00000001060d7824 */ /* 0x000fe200078e0a09 */
[----:B------:R-:W-:Y:S01]  /*57e0*/  PRMT R80, R37, 0x3340, R0 ;  /* 0x0000334025507816 */ /* 0x000fe20000000000 */
[----:B------:R-:W-:Y:S01]  /*57f0*/  IMAD.MOV.U32 R37, RZ, RZ, 0x3dc6b27f ;  /* 0x3dc6b27fff257424 */ /* 0x000fe200078e00ff */
[----:B------:R-:W-:Y:S01]  /*5800*/  F2FP.SATFINITE.E4M3.F32.PACK_AB_MERGE_C R20, R20, R93, RZ ;  /* 0x0000005d1414723e */ /* 0x000fe200048070ff */
[----:B------:R-:W-:Y:S01]  /*5810*/  FADD R18, R13, -1 ;  /* 0xbf8000000d127421 */ /* 0x000fe20000000000 */
[----:B------:R-:W-:Y:S02]  /*5820*/  IMAD R93, R62, 0x2, R91 ;  /* 0x000000023e5d7824 */ /* 0x000fe400078e025b */
[-C--:B------:R-:W-:Y:S01]  /*5830*/  FFMA.FTZ R9, R8, R37.reuse, -0.16845393180847167969 ;  /* 0xbe2c7f3008097423 */ /* 0x080fe20000010025 */
[----:B------:R-:W-:Y:S01]  /*5840*/  PRMT R80, R15, 0x5410, R80 ;  /* 0x000054100f507816 */ /* 0x000fe20000000050 */
[----:B------:R-:W-:Y:S01]  /*5850*/  FFMA.FTZ R13, R18, R37, -0.16845393180847167969 ;  /* 0xbe2c7f30120d7423 */ /* 0x000fe20000010025 */
[----:B------:R-:W-:-:S02]  /*5860*/  IMAD R95, R62, 0x2, R93 ;  /* 0x000000023e5f7824 */ /* 0x000fc400078e025d */
[----:B------:R-:W-:Y:S01]  /*5870*/  FFMA.FTZ R9, R8, R9, 0.1716887056827545166 ;  /* 0x3e2fcf2a08097423 */ /* 0x000fe20000010009 */
[----:B------:R-:W-:Y:S01]  /*5880*/  F2FP.SATFINITE.E4M3.F32.PACK_AB_MERGE_C R12, R12, R139, RZ ;  /* 0x0000008b0c0c723e */ /* 0x000fe200048070ff */
[----:B------:R-:W-:Y:S01]  /*5890*/  FFMA.FTZ R13, R18, R13, 0.1716887056827545166 ;  /* 0x3e2fcf2a120d7423 */ /* 0x000fe2000001000d */
[----:B------:R-:W-:Y:S02]  /*58a0*/  IMAD R97, R62, 0x2, R95 ;  /* 0x000000023e617824 */ /* 0x000fe400078e025f */
[----:B------:R-:W-:Y:S01]  /*58b0*/  FFMA.FTZ R9, R8, R9, -0.17900948226451873779 ;  /* 0xbe374e4308097423 */ /* 0x000fe20000010009 */
[----:B------:R-:W-:Y:S01]  /*58c0*/  PRMT R78, R35, 0x5410, R14 ;  /* 0x00005410234e7816 */ /* 0x000fe2000000000e */
[----:B------:R-:W-:Y:S01]  /*58d0*/  FFMA.FTZ R13, R18, R13, -0.17900948226451873779 ;  /* 0xbe374e43120d7423 */ /* 0x000fe2000001000d */
[----:B------:R-:W-:Y:S02]  /*58e0*/  IMAD R99, R62, 0x2, R97 ;  /* 0x000000023e637824 */ /* 0x000fe400078e0261 */
[----:B------:R-:W-:Y:S01]  /*58f0*/  FFMA.FTZ R9, R8, R9, 0.20512372255325317383 ;  /* 0x3e520bf408097423 */ /* 0x000fe20000010009 */
[----:B------:R-:W-:Y:S01]  /*5900*/  PRMT R25, R25, 0x5410, R30 ;  /* 0x0000541019197816 */ /* 0x000fe2000000001e */
[----:B------:R-:W-:Y:S01]  /*5910*/  FFMA.FTZ R13, R18, R13, 0.20512372255325317383 ;  /* 0x3e520bf4120d7423 */ /* 0x000fe2000001000d */
[----:B------:R-:W-:Y:S01]  /*5920*/  IMAD R101, R62, 0x2, R99 ;  /* 0x000000023e657824 */ /* 0x000fe200078e0263 */
[----:B------:R-:W-:Y:S01]  /*5930*/  PRMT R76, R19, 0x5410, R76 ;  /* 0x00005410134c7816 */ /* 0x000fe2000000004c */
[----:B------:R-:W-:Y:S01]  /*5940*/  FFMA.FTZ R9, R8, R9, -0.24046532809734344482 ;  /* 0xbe763c8b08097423 */ /* 0x000fe20000010009 */
[----:B------:R-:W-:Y:S01]  /*5950*/  FFMA.FTZ R13, R18, R13, -0.24046532809734344482 ;  /* 0xbe763c8b120d7423 */ /* 0x000fe2000001000d */
[----:B------:R-:W-:Y:S01]  /*5960*/  IMAD R103, R62, 0x2, R101 ;  /* 0x000000023e677824 */ /* 0x000fe200078e0265 */
[----:B------:R-:W-:Y:S01]  /*5970*/  LOP3.LUT R14, R12, 0xffff, RZ, 0xc0, !PT ;  /* 0x0000ffff0c0e7812 */ /* 0x000fe200078ec0ff */
[----:B------:R-:W-:Y:S01]  /*5980*/  FFMA.FTZ R9, R8, R9, 0.28857114911079406738 ;  /* 0x3e93bf9908097423 */ /* 0x000fe20000010009 */
[----:B------:R-:W-:Y:S01]  /*5990*/  FFMA.FTZ R13, R18, R13, 0.28857114911079406738 ;  /* 0x3e93bf99120d7423 */ /* 0x000fe2000001000d */
[----:B------:R-:W-:Y:S01]  /*59a0*/  IMAD R105, R62, 0x2, R103 ;  /* 0x000000023e697824 */ /* 0x000fe200078e0267 */
[----:B------:R-:W-:Y:S01]  /*59b0*/  PRMT R68, R27, 0x5410, R32 ;  /* 0x000054101b447816 */ /* 0x000fe20000000020 */
[----:B------:R-:W-:Y:S01]  /*59c0*/  FFMA.FTZ R9, R8, R9, -0.36067417263984680176 ;  /* 0xbeb8aa4908097423 */ /* 0x000fe20000010009 */
[----:B------:R-:W-:Y:S01]  /*59d0*/  FFMA.FTZ R13, R18, R13, -0.36067417263984680176 ;  /* 0xbeb8aa49120d7423 */ /* 0x000fe2000001000d */
[----:B------:R-:W-:Y:S01]  /*59e0*/  IMAD R58, R62, 0x2, R105 ;  /* 0x000000023e3a7824 */ /* 0x000fe200078e0269 */
[----:B------:R-:W-:Y:S01]  /*59f0*/  LOP3.LUT R19, R11, 0xffff, RZ, 0xc0, !PT ;  /* 0x0000ffff0b137812 */ /* 0x000fe200078ec0ff */
[----:B------:R-:W-:Y:S01]  /*5a00*/  FFMA.FTZ R9, R8, R9, 0.48089820146560668945 ;  /* 0x3ef6384a08097423 */ /* 0x000fe20000010009 */
[----:B------:R-:W-:Y:S01]  /*5a10*/  FFMA.FTZ R15, R18, R13, 0.48089820146560668945 ;  /* 0x3ef6384a120f7423 */ /* 0x000fe2000001000d */
[----:B------:R-:W-:Y:S01]  /*5a20*/  PRMT R12, R41, 0x4210, R14 ;  /* 0x00004210290c7816 */ /* 0x000fe2000000000e */
[----:B------:R-:W-:Y:S01]  /*5a30*/  IMAD R56, R62, 0x2, R58 ;  /* 0x000000023e387824 */ /* 0x000fe200078e023a */
[----:B------:R-:W-:Y:S01]  /*5a40*/  PRMT R13, R25, 0x5210, R14 ;  /* 0x00005210190d7816 */ /* 0x000fe2000000000e */
[----:B------:R-:W-:Y:S01]  /*5a50*/  FFMA.FTZ R15, R18, R15, -0.72134751081466674805 ;  /* 0xbf38aa3b120f7423 */ /* 0x000fe2000001000f */
[----:B------:R-:W-:Y:S01]  /*5a60*/  PRMT R14, R66, 0x4210, R19 ;  /* 0x00004210420e7816 */ /* 0x000fe20000000013 */
[----:B------:R-:W-:-:S02]  /*5a70*/  IMAD R54, R62, 0x2, R56 ;  /* 0x000000023e367824 */ /* 0x000fc400078e0238 */
[----:B------:R-:W-:Y:S01]  /*5a80*/  FFMA.FTZ R9, R8, R9, -0.72134751081466674805 ;  /* 0xbf38aa3b08097423 */ /* 0x000fe20000010009 */
[----:B------:R-:W-:Y:S01]  /*5a90*/  FMUL R11, R18, R15 ;  /* 0x0000000f120b7220 */ /* 0x000fe20000400000 */
[----:B------:R-:W-:Y:S01]  /*5aa0*/  PRMT R15, R68, 0x5210, R19 ;  /* 0x00005210440f7816 */ /* 0x000fe20000000013 */
[----:B------:R-:W-:Y:S01]  /*5ab0*/  BAR.SYNC.DEFER_BLOCKING 0x0 ;  /* 0x0000000000007b1d */ /* 0x000fe20000010000 */
[----:B------:R-:W-:Y:S02]  /*5ac0*/  IMAD R52, R62, 0x2, R54 ;  /* 0x000000023e347824 */ /* 0x000fe400078e0236 */
[----:B------:R-:W-:Y:S01]  /*5ad0*/  FMUL R9, R8, R9 ;  /* 0x0000000908097220 */ /* 0x000fe20000400000 */
[----:B------:R-:W-:Y:S01]  /*5ae0*/  FMUL R11, R18, R11 ;  /* 0x0000000b120b7220 */ /* 0x000fe20000400000 */
[----:B------:R-:W-:Y:S01]  /*5af0*/  LOP3.LUT R16, R16, 0xffff, RZ, 0xc0, !PT ;  /* 0x0000ffff10107812 */ /* 0x000fe200078ec0ff */
[----:B------:R-:W-:Y:S02]  /*5b00*/  IMAD R50, R62, 0x2, R52 ;  /* 0x000000023e327824 */ /* 0x000fe400078e0234 */
[----:B------:R-:W-:Y:S01]  /*5b10*/  FMUL R9, R8, R9 ;  /* 0x0000000908097220 */ /* 0x000fe20000400000 */
[----:B------:R-:W-:Y:S01]  /*5b20*/  FFMA.FTZ R18, R18, 1.4426950216293334961, R11 ;  /* 0x3fb8aa3b12127823 */ /* 0x000fe2000001000b */
[----:B------:R-:W-:Y:S01]  /*5b30*/  PRMT R27, R29, 0x5410, R34 ;  /* 0x000054101d1b7816 */ /* 0x000fe20000000022 */
[----:B------:R-:W-:-:S02]  /*5b40*/  IMAD R48, R62, 0x2, R50 ;  /* 0x000000023e307824 */ /* 0x000fc400078e0232 */
[----:B------:R-:W-:Y:S01]  /*5b50*/  FFMA.FTZ R9, R8, 1.4426950216293334961, R9 ;  /* 0x3fb8aa3b08097823 */ /* 0x000fe20000010009 */
[----:B------:R-:W-:Y:S01]  /*5b60*/  LOP3.LUT R134, R134, 0xff0, RZ, 0xc0, !PT ;  /* 0x00000ff086867812 */ /* 0x000fe200078ec0ff */
[----:B------:R-:W-:Y:S01]  /*5b70*/  FADD R133, R133, R18 ;  /* 0x0000001285857221 */ /* 0x000fe20000000000 */
[----:B------:R-:W-:Y:S02]  /*5b80*/  IMAD R46, R62, 0x2, R48 ;  /* 0x000000023e2e7824 */ /* 0x000fe400078e0230 */
[----:B------:R-:W-:Y:S01]  /*5b90*/  FADD R132, R132, R9 ;  /* 0x0000000984847221 */ /* 0x000fe20000000000 */
[--C-:B------:R-:W-:Y:S01]  /*5ba0*/  PRMT R8, R17, 0x4210, R16.reuse ;  /* 0x0000421011087816 */ /* 0x100fe20000000010 */
[----:B------:R-:W-:Y:S01]  /*5bb0*/  IMAD.SHL.U32 R0, R0, 0x2, RZ ;  /* 0x0000000200007824 */ /* 0x000fe200078e00ff */
[----:B------:R-:W-:Y:S01]  /*5bc0*/  PRMT R9, R27, 0x5210, R16 ;  /* 0x000052101b097816 */ /* 0x000fe20000000010 */
[----:B------:R-:W-:Y:S01]  /*5bd0*/  IMAD R44, R62, 0x2, R46 ;  /* 0x000000023e2c7824 */ /* 0x000fe200078e022e */
[----:B------:R-:W-:-:S02]  /*5be0*/  LOP3.LUT R11, R10, 0xffff, RZ, 0xc0, !PT ;  /* 0x0000ffff0a0b7812 */ /* 0x000fc400078ec0ff */
[----:B------:R-:W-:Y:S01]  /*5bf0*/  PRMT R72, R31, 0x5410, R72 ;  /* 0x000054101f487816 */ /* 0x000fe20000000048 */
[----:B------:R-:W-:Y:S01]  /*5c00*/  IMAD R42, R62, 0x2, R44 ;  /* 0x000000023e2a7824 */ /* 0x000fe200078e022c */
[--C-:B------:R-:W-:Y:S01]  /*5c10*/  PRMT R10, R70, 0x4210, R11.reuse ;  /* 0x00004210460a7816 */ /* 0x100fe2000000000b */
[----:B------:R0:W-:Y:S01]  /*5c20*/  STSM.16.M88.4 [R88], R12 ;  /* 0x0000000c58007844 */ /* 0x0001e20000000200 */
[----:B------:R-:W-:Y:S01]  /*5c30*/  PRMT R11, R72, 0x5210, R11 ;  /* 0x00005210480b7816 */ /* 0x000fe2000000000b */
[C---:B------:R-:W-:Y:S01]  /*5c40*/  IMAD R40, R62.reuse, 0x2, R42 ;  /* 0x000000023e287824 */ /* 0x040fe200078e022a */
[----:B------:R-:W-:Y:S01]  /*5c50*/  ISETP.GE.U32.AND P1, PT, R7, 0x7f800000, PT ;  /* 0x7f8000000700780c */ /* 0x000fe20003f26070 */
[----:B------:R-:W-:Y:S01]  /*5c60*/  BAR.SYNC.DEFER_BLOCKING 0x0 ;  /* 0x0000000000007b1d */ /* 0x000fe20000010000 */
[----:B------:R-:W-:Y:S01]  /*5c70*/  PRMT R74, R33, 0x5410, R74 ;  /* 0x00005410214a7816 */ /* 0x000fe2000000004a */
[----:B------:R-:W-:Y:S01]  /*5c80*/  IMAD R38, R62, 0x2, R40 ;  /* 0x000000023e267824 */ /* 0x000fe200078e0228 */
[----:B------:R-:W-:-:S02]  /*5c90*/  LOP3.LUT R27, R20, 0xffff, RZ, 0xc0, !PT ;  /* 0x0000ffff141b7812 */ /* 0x000fc400078ec0ff */
[----:B------:R-:W-:Y:S01]  /*5ca0*/  LOP3.LUT R21, R21, 0xffff, RZ, 0xc0, !PT ;  /* 0x0000ffff15157812 */ /* 0x000fe200078ec0ff */
[----:B------:R-:W-:Y:S01]  /*5cb0*/  IMAD R36, R62, 0x2, R38 ;  /* 0x000000023e247824 */ /* 0x000fe200078e0226 */
[----:B------:R-:W-:Y:S02]  /*5cc0*/  PRMT R26, R26, 0x4210, R27 ;  /* 0x000042101a1a7816 */ /* 0x000fe4000000001b */
[--C-:B------:R-:W-:Y:S01]  /*5cd0*/  PRMT R24, R24, 0x4210, R21.reuse ;  /* 0x0000421018187816 */ /* 0x100fe20000000015 */
[----:B------:R-:W-:Y:S01]  /*5ce0*/  IMAD R28, R62, 0x2, R36 ;  /* 0x000000023e1c7824 */ /* 0x000fe200078e0224 */
[----:B------:R-:W-:Y:S01]  /*5cf0*/  PRMT R25, R74, 0x5210, R21 ;  /* 0x000052104a197816 */ /* 0x000fe20000000015 */
[----:B0-----:R-:W-:Y:S01]  /*5d00*/  @P1 IMAD.MOV.U32 R12, RZ, RZ, 0x7f800000 ;  /* 0x7f800000ff0c1424 */ /* 0x001fe200078e00ff */
[----:B------:R-:W-:Y:S01]  /*5d10*/  PRMT R27, R76, 0x5210, R27 ;  /* 0x000052104c1b7816 */ /* 0x000fe2000000001b */
[----:B------:R-:W-:Y:S01]  /*5d20*/  IMAD R30, R62, 0x2, R28 ;  /* 0x000000023e1e7824 */ /* 0x000fe200078e021c */
[----:B------:R-:W-:Y:S01]  /*5d30*/  ISETP.GE.U32.AND P3, PT, R6, 0x7f800000, PT ;  /* 0x7f8000000600780c */ /* 0x000fe20003f66070 */
[C---:B------:R-:W-:Y:S01]  /*5d40*/  @P1 FFMA.FTZ R132, R7.reuse, R12, +INF ;  /* 0x7f80000007841423 */ /* 0x040fe2000001000c */
[----:B------:R-:W-:Y:S01]  /*5d50*/  FSETP.NEU.AND P2, PT, R7, RZ, PT ;  /* 0x000000ff0700720b */ /* 0x000fe20003f4d000 */
[----:B------:R-:W-:Y:S01]  /*5d60*/  IMAD R32, R62, 0x2, R30 ;  /* 0x000000023e207824 */ /* 0x000fe200078e021e */
[----:B------:R-:W-:-:S02]  /*5d70*/  FSETP.NEU.AND P1, PT, R6, RZ, PT ;  /* 0x000000ff0600720b */ /* 0x000fc40003f2d000 */
[----:B------:R-:W-:Y:S01]  /*5d80*/  LOP3.LUT R21, R22, 0xffff, RZ, 0xc0, !PT ;  /* 0x0000ffff16157812 */ /* 0x000fe200078ec0ff */
[----:B------:R-:W-:Y:S01]  /*5d90*/  IMAD R34, R62, 0x2, R32 ;  /* 0x000000023e227824 */ /* 0x000fe200078e0220 */
[----:B------:R-:W-:Y:S01]  /*5da0*/  LOP3.LUT R23, R23, 0xffff, RZ, 0xc0, !PT ;  /* 0x0000ffff17177812 */ /* 0x000fe200078ec0ff */
[----:B------:R-:W0:Y:S01]  /*5db0*/  LDS.128 R16, [R134+UR17] ;  /* 0x0000001186107984 */ /* 0x000e220008000c00 */
[----:B------:R-:W-:Y:S01]  /*5dc0*/  PRMT R20, R60, 0x4210, R21 ;  /* 0x000042103c147816 */ /* 0x000fe20000000015 */
[----:B------:R-:W-:Y:S01]  /*5dd0*/  IMAD R29, R62, 0x2, R34 ;  /* 0x000000023e1d7824 */ /* 0x000fe200078e0222 */
[----:B------:R-:W-:Y:S01]  /*5de0*/  PRMT R22, R64, 0x4210, R23 ;  /* 0x0000421040167816 */ /* 0x000fe20000000017 */
[----:B------:R-:W-:Y:S01]  /*5df0*/  BAR.SYNC.DEFER_BLOCKING 0x0 ;  /* 0x0000000000007b1d */ /* 0x000fe20000010000 */
[----:B------:R-:W-:Y:S01]  /*5e00*/  @P3 IMAD.MOV.U32 R7, RZ, RZ, 0x7f800000 ;  /* 0x7f800000ff073424 */ /* 0x000fe200078e00ff */
[----:B------:R-:W-:Y:S01]  /*5e10*/  PRMT R21, R78, 0x5210, R21 ;  /* 0x000052104e157816 */ /* 0x000fe20000000015 */
[----:B------:R-:W-:Y:S01]  /*5e20*/  IMAD R31, R62, 0x2, R29 ;  /* 0x000000023e1f7824 */ /* 0x000fe200078e021d */
[----:B------:R-:W-:Y:S01]  /*5e30*/  PRMT R23, R80, 0x5210, R23 ;  /* 0x0000521050177816 */ /* 0x000fe20000000017 */
[----:B------:R-:W-:Y:S01]  /*5e40*/  @P3 FFMA.FTZ R133, R6, R7, +INF ;  /* 0x7f80000006853423 */ /* 0x000fe20000010007 */
[----:B------:R-:W-:Y:S01]  /*5e50*/  LOP3.LUT R0, R0, 0x1f8, RZ, 0xc0, !PT ;  /* 0x000001f800007812 */ /* 0x000fe200078ec0ff */
[C---:B------:R-:W-:Y:S01]  /*5e60*/  IMAD R33, R62.reuse, 0x2, R31 ;  /* 0x000000023e217824 */ /* 0x040fe200078e021f */
[----:B------:R-:W1:Y:S03]  /*5e70*/  LDC.64 R6, c[0x0][0x228] ;  /* 0x00008a00ff067b82 */ /* 0x000e660000000a00 */
[----:B------:R-:W-:-:S04]  /*5e80*/  IMAD R35, R62, 0x2, R33 ;  /* 0x000000023e237824 */ /* 0x000fc800078e0221 */
[----:B------:R-:W-:-:S04]  /*5e90*/  IMAD R37, R62, 0x2, R35 ;  /* 0x000000023e257824 */ /* 0x000fc800078e0223 */
[----:B------:R-:W-:-:S04]  /*5ea0*/  IMAD R39, R62, 0x2, R37 ;  /* 0x000000023e277824 */ /* 0x000fc800078e0225 */
[C---:B------:R-:W-:Y:S01]  /*5eb0*/  IMAD R41, R62.reuse, 0x2, R39 ;  /* 0x000000023e297824 */ /* 0x040fe200078e0227 */
[----:B------:R-:W-:Y:S03]  /*5ec0*/  STSM.16.M88.4 [R88], R8 ;  /* 0x0000000858007844 */ /* 0x000fe60000000200 */
[C---:B------:R-:W-:Y:S01]  /*5ed0*/  IMAD R43, R62.reuse, 0x2, R41 ;  /* 0x000000023e2b7824 */ /* 0x040fe200078e0229 */
[----:B------:R-:W-:Y:S03]  /*5ee0*/  BAR.SYNC.DEFER_BLOCKING 0x0 ;  /* 0x0000000000007b1d */ /* 0x000fe60000010000 */
[----:B------:R-:W-:-:S04]  /*5ef0*/  IMAD R45, R62, 0x2, R43 ;  /* 0x000000023e2d7824 */ /* 0x000fc800078e022b */
[C---:B------:R-:W-:Y:S01]  /*5f00*/  IMAD R47, R62.reuse, 0x2, R45 ;  /* 0x000000023e2f7824 */ /* 0x040fe200078e022d */
[C---:B0-----:R-:W-:Y:S02]  /*5f10*/  PRMT R145, R17.reuse, 0x7773, RZ ;  /* 0x0000777311917816 */ /* 0x041fe400000000ff */
[C---:B------:R-:W-:Y:S01]  /*5f20*/  PRMT R147, R17.reuse, 0x7772, RZ ;  /* 0x0000777211937816 */ /* 0x040fe200000000ff */
[C---:B------:R-:W-:Y:S01]  /*5f30*/  IMAD R49, R62.reuse, 0x2, R47 ;  /* 0x000000023e317824 */ /* 0x040fe200078e022f */
[C---:B------:R-:W-:Y:S02]  /*5f40*/  PRMT R149, R17.reuse, 0x7771, RZ ;  /* 0x0000777111957816 */ /* 0x040fe400000000ff */
[----:B------:R-:W-:Y:S01]  /*5f50*/  PRMT R153, R17, 0x7770, RZ ;  /* 0x0000777011997816 */ /* 0x000fe200000000ff */
[----:B------:R-:W-:Y:S01]  /*5f60*/  IMAD R51, R62, 0x2, R49 ;  /* 0x000000023e337824 */ /* 0x000fe200078e0231 */
[----:B------:R-:W-:Y:S01]  /*5f70*/  PRMT R143, R16, 0x7770, RZ ;  /* 0x00007770108f7816 */ /* 0x000fe200000000ff */
[----:B------:R-:W-:Y:S01]  /*5f80*/  IMAD R17, R2, UR5, RZ ;  /* 0x0000000502117c24 */ /* 0x000fe2000f8e02ff */
[----:B------:R-:W-:Y:S01]  /*5f90*/  USHF.R.S32.HI UR5, URZ, 0x1f, UR4 ;  /* 0x0000001f3f057899 */ /* 0x000fe20008011404 */
[----:B------:R-:W-:Y:S01]  /*5fa0*/  IMAD R53, R62, 0x2, R51 ;  /* 0x000000023e357824 */ /* 0x000fe200078e0233 */
[----:B------:R-:W-:-:S02]  /*5fb0*/  PRMT R163, R18, 0x7770, RZ ;  /* 0x0000777012a37816 */ /* 0x000fc400000000ff */
[----:B-1----:R-:W-:Y:S01]  /*5fc0*/  IADD3 R230, P3, P4, R17, UR4, R6 ;  /* 0x0000000411e67c10 */ /* 0x002fe2000fc7e006 */
[C---:B------:R-:W-:Y:S01]  /*5fd0*/  IMAD R55, R62.reuse, 0x2, R53 ;  /* 0x000000023e377824 */ /* 0x040fe200078e0235 */
[----:B------:R-:W0:Y:S01]  /*5fe0*/  LDS.128 R12, [R134+UR17] ;  /* 0x00000011860c7984 */ /* 0x000e220008000c00 */
[----:B------:R-:W-:Y:S01]  /*5ff0*/  SHF.R.S32.HI R6, RZ, 0x1f, R17 ;  /* 0x0000001fff067819 */ /* 0x000fe20000011411 */
[----:B------:R-:W-:Y:S01]  /*6000*/  ULDC UR4, c[0x0][0x27c] ;  /* 0x00009f0000047ab9 */ /* 0x000fe20000000800 */
[----:B------:R-:W-:Y:S01]  /*6010*/  IMAD R57, R62, 0x2, R55 ;  /* 0x000000023e397824 */ /* 0x000fe200078e0237 */
[----:B------:R-:W-:Y:S01]  /*6020*/  BAR.SYNC.DEFER_BLOCKING 0x0 ;  /* 0x0000000000007b1d */ /* 0x000fe20000010000 */
[----:B------:R-:W-:Y:S01]  /*6030*/  IADD3.X R136, R6, UR5, R7, P3, P4 ;  /* 0x0000000506887c10 */ /* 0x000fe20009fe8407 */
[----:B------:R-:W-:Y:S01]  /*6040*/  UIMAD UR4, UR16, UR4, URZ ;  /* 0x00000004100472a4 */ /* 0x000fe2000f8e023f */
[----:B------:R-:W-:Y:S01]  /*6050*/  IMAD R59, R62, 0x2, R57 ;  /* 0x000000023e3b7824 */ /* 0x000fe200078e0239 */
[----:B------:R-:W-:-:S02]  /*6060*/  IADD3 R60, P5, R61, R230, RZ ;  /* 0x000000e63d3c7210 */ /* 0x000fc40007fbe0ff */
[-C--:B------:R-:W-:Y:S01]  /*6070*/  IADD3 R64, P3, R65, R230.reuse, RZ ;  /* 0x000000e641407210 */ /* 0x080fe20007f7e0ff */
[C---:B------:R-:W-:Y:S01]  /*6080*/  IMAD R117, R62.reuse, 0x2, R59 ;  /* 0x000000023e757824 */ /* 0x040fe200078e023b */
[----:B------:R-:W-:Y:S01]  /*6090*/  IADD3 R66, P4, R67, R230, RZ ;  /* 0x000000e643427210 */ /* 0x000fe20007f9e0ff */
[----:B------:R-:W-:Y:S01]  /*60a0*/  USHF.L.U32 UR5, UR4, 0x2, URZ ;  /* 0x0000000204057899 */ /* 0x000fe2000800063f */
[----:B------:R-:W-:Y:S01]  /*60b0*/  LEA.HI.X.SX32 R61, R61, R136, 0x1, P5 ;  /* 0x000000883d3d7211 */ /* 0x000fe200028f0eff */
[C---:B------:R-:W-:Y:S01]  /*60c0*/  IMAD R119, R62.reuse, 0x2, R117 ;  /* 0x000000023e777824 */ /* 0x040fe200078e0275 */
[----:B------:R-:W-:Y:S02]  /*60d0*/  IADD3 R68, P5, R69, R230, RZ ;  /* 0x000000e645447210 */ /* 0x000fe40007fbe0ff */
[----:B------:R-:W-:Y:S01]  /*60e0*/  LEA.HI.X.SX32 R65, R65, R136, 0x1, P3 ;  /* 0x0000008841417211 */ /* 0x000fe200018f0eff */
[----:B------:R-:W-:Y:S01]  /*60f0*/  IMAD R121, R62, 0x2, R119 ;  /* 0x000000023e797824 */ /* 0x000fe200078e0277 */
[----:B------:R-:W-:-:S02]  /*6100*/  IADD3 R72, P3, R73, R230, RZ ;  /* 0x000000e649487210 */ /* 0x000fc40007f7e0ff */
[----:B------:R-:W-:Y:S01]  /*6110*/  LEA.HI.X.SX32 R67, R67, R136, 0x1, P4 ;  /* 0x0000008843437211 */ /* 0x000fe200020f0eff */
[C---:B------:R-:W-:Y:S01]  /*6120*/  IMAD R123, R62.reuse, 0x2, R121 ;  /* 0x000000023e7b7824 */ /* 0x040fe200078e0279 */
[----:B------:R-:W-:Y:S02]  /*6130*/  IADD3 R74, P4, R75, R230, RZ ;  /* 0x000000e64b4a7210 */ /* 0x000fe40007f9e0ff */
[----:B------:R-:W-:Y:S01]  /*6140*/  LEA.HI.X.SX32 R69, R69, R136, 0x1, P5 ;  /* 0x0000008845457211 */ /* 0x000fe200028f0eff */
[C---:B------:R-:W-:Y:S01]  /*6150*/  IMAD R125, R62.reuse, 0x2, R123 ;  /* 0x000000023e7d7824 */ /* 0x040fe200078e027b */
[----:B------:R-:W-:Y:S01]  /*6160*/  STSM.16.M88.4 [R88], R24 ;  /* 0x0000001858007844 */ /* 0x000fe20000000200 */
[----:B------:R-:W-:Y:S02]  /*6170*/  IADD3 R76, P5, R77, R230, RZ ;  /* 0x000000e64d4c7210 */ /* 0x000fe40007fbe0ff */
[----:B------:R-:W-:Y:S01]  /*6180*/  IMAD R127, R62, 0x2, R125 ;  /* 0x000000023e7f7824 */ /* 0x000fe200078e027d */
[----:B------:R-:W-:Y:S01]  /*6190*/  BAR.SYNC.DEFER_BLOCKING 0x0 ;  /* 0x0000000000007b1d */ /* 0x000fe20000010000 */
[----:B------:R-:W-:-:S02]  /*61a0*/  LEA.HI.X.SX32 R73, R73, R136, 0x1, P3 ;  /* 0x0000008849497211 */ /* 0x000fc400018f0eff */
[C---:B------:R-:W-:Y:S01]  /*61b0*/  IMAD R129, R62.reuse, 0x2, R127 ;  /* 0x000000023e817824 */ /* 0x040fe200078e027f */
[----:B------:R-:W-:Y:S02]  /*61c0*/  IADD3 R80, P3, R81, R230, RZ ;  /* 0x000000e651507210 */ /* 0x000fe40007f7e0ff */
[----:B------:R-:W-:Y:S01]  /*61d0*/  LEA.HI.X.SX32 R75, R75, R136, 0x1, P4 ;  /* 0x000000884b4b7211 */ /* 0x000fe200020f0eff */
[C---:B------:R-:W-:Y:S01]  /*61e0*/  IMAD R131, R62.reuse, 0x2, R129 ;  /* 0x000000023e837824 */ /* 0x040fe200078e0281 */
[----:B------:R-:W-:Y:S02]  /*61f0*/  IADD3 R82, P4, R83, R230, RZ ;  /* 0x000000e653527210 */ /* 0x000fe40007f9e0ff */
[----:B------:R-:W-:Y:S01]  /*6200*/  LEA.HI.X.SX32 R77, R77, R136, 0x1, P5 ;  /* 0x000000884d4d7211 */ /* 0x000fe200028f0eff */
[----:B------:R-:W-:Y:S01]  /*6210*/  IMAD R231, R62, 0x2, R131 ;  /* 0x000000023ee77824 */ /* 0x000fe200078e0283 */
[-C--:B------:R-:W-:Y:S02]  /*6220*/  IADD3 R62, P6, R63, R230.reuse, RZ ;  /* 0x000000e63f3e7210 */ /* 0x080fe40007fde0ff */
[----:B------:R-:W-:-:S02]  /*6230*/  IADD3 R84, P5, R85, R230, RZ ;  /* 0x000000e655547210 */ /* 0x000fc40007fbe0ff */
[----:B------:R-:W-:Y:S02]  /*6240*/  LEA.HI.X.SX32 R63, R63, R136, 0x1, P6 ;  /* 0x000000883f3f7211 */ /* 0x000fe400030f0eff */
[----:B------:R-:W-:Y:S02]  /*6250*/  IADD3 R70, P6, R71, R230, RZ ;  /* 0x000000e647467210 */ /* 0x000fe40007fde0ff */
[-C--:B------:R-:W-:Y:S02]  /*6260*/  LEA.HI.X.SX32 R81, R81, R136.reuse, 0x1, P3 ;  /* 0x0000008851517211 */ /* 0x080fe400018f0eff */
[----:B------:R-:W-:Y:S01]  /*6270*/  LEA.HI.X.SX32 R71, R71, R136, 0x1, P6 ;  /* 0x0000008847477211 */ /* 0x000fe200030f0eff */
[----:B------:R-:W1:Y:S01]  /*6280*/  LDS.128 R8, [R134+UR17] ;  /* 0x0000001186087984 */ /* 0x000e620008000c00 */
[----:B------:R-:W-:Y:S02]  /*6290*/  IADD3 R78, P6, R79, R230, RZ ;  /* 0x000000e64f4e7210 */ /* 0x000fe40007fde0ff */
[-C--:B------:R-:W-:Y:S01]  /*62a0*/  LEA.HI.X.SX32 R83, R83, R136.reuse, 0x1, P4 ;  /* 0x0000008853537211 */ /* 0x080fe200020f0eff */
[----:B------:R-:W-:Y:S01]  /*62b0*/  BAR.SYNC.DEFER_BLOCKING 0x0 ;  /* 0x0000000000007b1d */ /* 0x000fe20000010000 */
[----:B------:R-:W-:-:S02]  /*62c0*/  LEA.HI.X.SX32 R79, R79, R136, 0x1, P6 ;  /* 0x000000884f4f7211 */ /* 0x000fc400030f0eff */
[-C--:B------:R-:W-:Y:S02]  /*62d0*/  IADD3 R86, P6, R87, R230.reuse, RZ ;  /* 0x000000e657567210 */ /* 0x080fe40007fde0ff */
[----:B------:R-:W-:Y:S02]  /*62e0*/  IADD3 R90, P4, R91, R230, RZ ;  /* 0x000000e65b5a7210 */ /* 0x000fe40007f9e0ff */
[----:B------:R-:W-:Y:S02]  /*62f0*/  LEA.HI.X.SX32 R85, R85, R136, 0x1, P5 ;  /* 0x0000008855557211 */ /* 0x000fe400028f0eff */
[----:B------:R-:W-:Y:S02]  /*6300*/  IADD3 R92, P5, R93, R230, RZ ;  /* 0x000000e65d5c7210 */ /* 0x000fe40007fbe0ff */
[----:B------:R-:W-:Y:S02]  /*6310*/  LEA.HI.X.SX32 R87, R87, R136, 0x1, P6 ;  /* 0x0000008857577211 */ /* 0x000fe400030f0eff */
[----:B------:R-:W-:-:S02]  /*6320*/  IADD3 R94, P6, R95, R230, RZ ;  /* 0x000000e65f5e7210 */ /* 0x000fc40007fde0ff */
[----:B------:R-:W-:Y:S02]  /*6330*/  PRMT R173, R19, 0x7770, RZ ;  /* 0x0000777013ad7816 */ /* 0x000fe400000000ff */
[----:B------:R-:W-:Y:S02]  /*6340*/  LEA.HI.X.SX32 R91, R91, R136, 0x1, P4 ;  /* 0x000000885b5b7211 */ /* 0x000fe400020f0eff */
[----:B------:R-:W-:Y:S02]  /*6350*/  PRMT R139, R16, 0x7771, RZ ;  /* 0x00007771108b7816 */ /* 0x000fe400000000ff */
[----:B------:R-:W-:Y:S02]  /*6360*/  IADD3 R98, P4, R99, R230, RZ ;  /* 0x000000e663627210 */ /* 0x000fe40007f9e0ff */
[----:B------:R-:W-:Y:S01]  /*6370*/  LEA.HI.X.SX32 R93, R93, R136, 0x1, P5 ;  /* 0x000000885d5d7211 */ /* 0x000fe200028f0eff */
[----:B------:R2:W-:Y:S01]  /*6380*/  STSM.16.M88.4 [R88], R20 ;  /* 0x0000001458007844 */ /* 0x0005e20000000200 */
[----:B------:R-:W-:-:S02]  /*6390*/  PRMT R159, R18, 0x7771, RZ ;  /* 0x00007771129f7816 */ /* 0x000fc400000000ff */
[----:B------:R-:W-:Y:S01]  /*63a0*/  IADD3 R100, P5, R101, R230, RZ ;  /* 0x000000e665647210 */ /* 0x000fe20007fbe0ff */
[----:B------:R-:W-:Y:S01]  /*63b0*/  BAR.SYNC.DEFER_BLOCKING 0x0 ;  /* 0x0000000000007b1d */ /* 0x000fe20000010000 */
[----:B------:R-:W-:Y:S02]  /*63c0*/  LEA.HI.X.SX32 R95, R95, R136, 0x1, P6 ;  /* 0x000000885f5f7211 */ /* 0x000fe400030f0eff */
[----:B------:R-:W-:Y:S02]  /*63d0*/  PRMT R169, R19, 0x7771, RZ ;  /* 0x0000777113a97816 */ /* 0x000fe400000000ff */
[----:B------:R-:W-:Y:S02]  /*63e0*/  IADD3 R102, P6, R103, R230, RZ ;  /* 0x000000e667667210 */ /* 0x000fe40007fde0ff */
[----:B------:R-:W-:Y:S02]  /*63f0*/  PRMT R137, R16, 0x7772, RZ ;  /* 0x0000777210897816 */ /* 0x000fe400000000ff */
[----:B------:R-:W-:-:S02]  /*6400*/  LEA.HI.X.SX32 R99, R99, R136, 0x1, P4 ;  /* 0x0000008863637211 */ /* 0x000fc400020f0eff */
[-C--:B------:R-:W-:Y:S02]  /*6410*/  IADD3 R106, P4, R58, R230.reuse, RZ ;  /* 0x000000e63a6a7210 */ /* 0x080fe40007f9e0ff */
[C---:B--2---:R-:W-:Y:S02]  /*6420*/  IADD3 R88, P3, R89.reuse, R230, RZ ;  /* 0x000000e659587210 */ /* 0x044fe40007f7e0ff */
[----:B------:R-:W-:Y:S02]  /*6430*/  PRMT R157, R18, 0x7772, RZ ;  /* 0x00007772129d7816 */ /* 0x000fe400000000ff */
[----:B------:R-:W-:Y:S02]  /*6440*/  LEA.HI.X.SX32 R89, R89, R136, 0x1, P3 ;  /* 0x0000008859597211 */ /* 0x000fe400018f0eff */
[----:B------:R-:W-:Y:S02]  /*6450*/  IADD3 R96, P3, R97, R230, RZ ;  /* 0x000000e661607210 */ /* 0x000fe40007f7e0ff */
[----:B------:R-:W-:-:S02]  /*6460*/  LEA.HI.X.SX32 R101, R101, R136, 0x1, P5 ;  /* 0x0000008865657211 */ /* 0x000fc400028f0eff */
[----:B------:R-:W-:Y:S01]  /*6470*/  LEA.HI.X.SX32 R97, R97, R136, 0x1, P3 ;  /* 0x0000008861617211 */ /* 0x000fe200018f0eff */
[----:B------:R-:W-:Y:S01]  /*6480*/  STG.E.U8 desc[UR18][R60.64], R143 ;  /* 0x0000008f3c007986 */ /* 0x000fe2000c101112 */
[-C--:B------:R-:W-:Y:S02]  /*6490*/  IADD3 R104, P3, R105, R230.reuse, RZ ;  /* 0x000000e669687210 */ /* 0x080fe40007f7e0ff */
[----:B------:R-:W-:Y:S01]  /*64a0*/  PRMT R167, R19, 0x7772, RZ ;  /* 0x0000777213a77816 */ /* 0x000fe200000000ff */
[----:B------:R-:W-:Y:S01]  /*64b0*/  STG.E.U8 desc[UR18][R62.64], R153 ;  /* 0x000000993e007986 */ /* 0x000fe2000c101112 */
[----:B------:R-:W-:Y:S02]  /*64c0*/  IADD3 R108, P5, R56, R230, RZ ;  /* 0x000000e6386c7210 */ /* 0x000fe40007fbe0ff */
[----:B------:R-:W-:Y:S01]  /*64d0*/  LEA.HI.X.SX32 R103, R103, R136, 0x1, P6 ;  /* 0x0000008867677211 */ /* 0x000fe200030f0eff */
[----:B------:R-:W-:Y:S01]  /*64e0*/  STG.E.U8 desc[UR18][R64.64], R163 ;  /* 0x000000a340007986 */ /* 0x000fe2000c101112 */
[----:B------:R-:W-:-:S02]  /*64f0*/  PRMT R135, R16, 0x7773, RZ ;  /* 0x0000777310877816 */ /* 0x000fc400000000ff */
[----:B------:R-:W-:Y:S01]  /*6500*/  IADD3 R110, P6, R54, R230, RZ ;  /* 0x000000e6366e7210 */ /* 0x000fe20007fde0ff */
[----:B------:R-:W-:Y:S01]  /*6510*/  STG.E.U8 desc[UR18][R66.64], R173 ;  /* 0x000000ad42007986 */ /* 0x000fe2000c101112 */
[----:B------:R-:W-:Y:S02]  /*6520*/  LEA.HI.X.SX32 R105, R105, R136, 0x1, P3 ;  /* 0x0000008869697211 */ /* 0x000fe400018f0eff */
[----:B------:R-:W-:Y:S01]  /*6530*/  IADD3 R112, P3, R52, R230, RZ ;  /* 0x000000e634707210 */ /* 0x000fe20007f7e0ff */
[----:B------:R-:W2:Y:S01]  /*6540*/  LDS.128 R60, [R134+UR17] ;  /* 0x00000011863c7984 */ /* 0x000ea20008000c00 */
[----:B------:R-:W-:Y:S02]  /*6550*/  LEA.HI.X.SX32 R107, R58, R136, 0x1, P4 ;  /* 0x000000883a6b7211 */ /* 0x000fe400020f0eff */
[----:B------:R-:W-:Y:S01]  /*6560*/  PRMT R155, R18, 0x7773, RZ ;  /* 0x00007773129b7816 */ /* 0x000fe200000000ff */
[----:B------:R-:W-:Y:S01]  /*6570*/  STG.E.U8 desc[UR18][R68.64], R139 ;  /* 0x0000008b44007986 */ /* 0x000fe2000c101112 */
[----:B------:R-:W-:-:S02]  /*6580*/  IADD3 R114, P4, R50, R230, RZ ;  /* 0x000000e632727210 */ /* 0x000fc40007f9e0ff */
[----:B------:R-:W-:Y:S01]  /*6590*/  PRMT R165, R19, 0x7773, RZ ;  /* 0x0000777313a57816 */ /* 0x000fe200000000ff */
[----:B------:R-:W-:Y:S01]  /*65a0*/  STG.E.U8 desc[UR18][R70.64], R149 ;  /* 0x0000009546007986 */ /* 0x000fe2000c101112 */
[----:B------:R-:W-:Y:S02]  /*65b0*/  LEA.HI.X.SX32 R109, R56, R136, 0x1, P5 ;  /* 0x00000088386d7211 */ /* 0x000fe400028f0eff */
[----:B0-----:R-:W-:Y:S01]  /*65c0*/  PRMT R179, R12, 0x7770, RZ ;  /* 0x000077700cb37816 */ /* 0x001fe200000000ff */
[----:B------:R-:W-:Y:S01]  /*65d0*/  STG.E.U8 desc[UR18][R72.64], R159 ;  /* 0x0000009f48007986 */ /* 0x000fe2000c101112 */
[C---:B-1----:R-:W-:Y:S02]  /*65e0*/  PRMT R185, R8.reuse, 0x7773, RZ ;  /* 0x0000777308b97816 */ /* 0x042fe400000000ff */
[C---:B------:R-:W-:Y:S01]  /*65f0*/  PRMT R187, R8.reuse, 0x7772, RZ ;  /* 0x0000777208bb7816 */ /* 0x040fe200000000ff */
[----:B------:R-:W-:Y:S01]  /*6600*/  STG.E.U8 desc[UR18][R74.64], R169 ;  /* 0x000000a94a007986 */ /* 0x000fe2000c101112 */
[----:B------:R-:W-:-:S02]  /*6610*/  PRMT R189, R8, 0x7771, RZ ;  /* 0x0000777108bd7816 */ /* 0x000fc400000000ff */
[----:B------:R-:W-:Y:S01]  /*6620*/  PRMT R197, R8, 0x7770, RZ ;  /* 0x0000777008c57816 */ /* 0x000fe200000000ff */
[----:B------:R-:W-:Y:S01]  /*6630*/  STG.E.U8 desc[UR18][R76.64], R137 ;  /* 0x000000894c007986 */ /* 0x000fe2000c101112 */
[----:B------:R-:W-:Y:S02]  /*6640*/  IADD3 R6, P5, R48, R230, RZ ;  /* 0x000000e630067210 */ /* 0x000fe40007fbe0ff */
[----:B------:R-:W-:Y:S01]  /*6650*/  LEA.HI.X.SX32 R111, R54, R136, 0x1, P6 ;  /* 0x00000088366f7211 */ /* 0x000fe200030f0eff */
[----:B------:R-:W-:Y:S01]  /*6660*/  STG.E.U8 desc[UR18][R78.64], R147 ;  /* 0x000000934e007986 */ /* 0x000fe2000c101112 */
[----:B------:R-:W-:Y:S02]  /*6670*/  PRMT R191, R13, 0x7770, RZ ;  /* 0x000077700dbf7816 */ /* 0x000fe400000000ff */
[C---:B------:R-:W-:Y:S01]  /*6680*/  PRMT R213, R10.reuse, 0x7773, RZ ;  /* 0x000077730ad57816 */ /* 0x040fe200000000ff */
[----:B------:R-:W-:Y:S01]  /*6690*/  STG.E.U8 desc[UR18][R80.64], R157 ;  /* 0x0000009d50007986 */ /* 0x000fe2000c101112 */
[----:B------:R-:W-:-:S02]  /*66a0*/  PRMT R215, R10, 0x7772, RZ ;  /* 0x000077720ad77816 */ /* 0x000fc400000000ff */
[C---:B------:R-:W-:Y:S01]  /*66b0*/  PRMT R217, R10.reuse, 0x7771, RZ ;  /* 0x000077710ad97816 */ /* 0x040fe200000000ff */
[----:B------:R-:W-:Y:S01]  /*66c0*/  STG.E.U8 desc[UR18][R82.64], R167 ;  /* 0x000000a752007986 */ /* 0x000fe2000c101112 */
[----:B------:R-:W-:Y:S02]  /*66d0*/  PRMT R221, R10, 0x7770, RZ ;  /* 0x000077700add7816 */ /* 0x000fe400000000ff */
[----:B------:R-:W-:Y:S01]  /*66e0*/  IADD3 R8, P6, R46, R230, RZ ;  /* 0x000000e62e087210 */ /* 0x000fe20007fde0ff */
[----:B------:R-:W-:Y:S01]  /*66f0*/  STG.E.U8 desc[UR18][R84.64], R135 ;  /* 0x0000008754007986 */ /* 0x000fe2000c101112 */
[----:B------:R-:W-:Y:S02]  /*6700*/  LEA.HI.X.SX32 R113, R52, R136, 0x1, P3 ;  /* 0x0000008834717211 */ /* 0x000fe400018f0eff */
[C---:B------:R-:W-:Y:S01]  /*6710*/  PRMT R141, R12.reuse, 0x7773, RZ ;  /* 0x000077730c8d7816 */ /* 0x040fe200000000ff */
[----:B------:R-:W-:Y:S01]  /*6720*/  STG.E.U8 desc[UR18][R86.64], R145 ;  /* 0x0000009156007986 */ /* 0x000fe2000c101112 */
[----:B------:R-:W-:-:S02]  /*6730*/  PRMT R175, R12, 0x7772, RZ ;  /* 0x000077720caf7816 */ /* 0x000fc400000000ff */
[----:B------:R-:W-:Y:S01]  /*6740*/  PRMT R177, R12, 0x7771, RZ ;  /* 0x000077710cb17816 */ /* 0x000fe200000000ff */
[----:B------:R-:W-:Y:S01]  /*6750*/  STG.E.U8 desc[UR18][R88.64], R155 ;  /* 0x0000009b58007986 */ /* 0x000fe2000c101112 */
[----:B------:R-:W-:Y:S02]  /*6760*/  PRMT R205, R14, 0x7770, RZ ;  /* 0x000077700ecd7816 */ /* 0x000fe400000000ff */
[----:B------:R-:W-:Y:S01]  /*6770*/  IADD3 R10, P3, R44, R230, RZ ;  /* 0x000000e62c0a7210 */ /* 0x000fe20007f7e0ff */
[----:B------:R-:W-:Y:S01]  /*6780*/  STG.E.U8 desc[UR18][R90.64], R165 ;  /* 0x000000a55a007986 */ /* 0x000fe2000c101112 */
[----:B------:R-:W-:Y:S02]  /*6790*/  LEA.HI.X.SX32 R115, R50, R136, 0x1, P4 ;  /* 0x0000008832737211 */ /* 0x000fe400020f0eff */
[----:B------:R-:W-:Y:S01]  /*67a0*/  PRMT R219, R15, 0x7770, RZ ;  /* 0x000077700fdb7816 */ /* 0x000fe200000000ff */
[----:B------:R-:W-:Y:S01]  /*67b0*/  STG.E.U8 desc[UR18][R92.64], R179 ;  /* 0x000000b35c007986 */ /* 0x000fe2000c101112 */
[----:B------:R-:W-:-:S02]  /*67c0*/  IADD3 R12, P4, R42, R230, RZ ;  /* 0x000000e62a0c7210 */ /* 0x000fc40007f9e0ff */
[C---:B------:R-:W-:Y:S01]  /*67d0*/  PRMT R161, R14.reuse, 0x7773, RZ ;  /* 0x000077730ea17816 */ /* 0x040fe200000000ff */
[----:B------:R-:W-:Y:S01]  /*67e0*/  STG.E.U8 desc[UR18][R94.64], R191 ;  /* 0x000000bf5e007986 */ /* 0x000fe2000c101112 */
[C---:B------:R-:W-:Y:S02]  /*67f0*/  PRMT R193, R14.reuse, 0x7772, RZ ;  /* 0x000077720ec17816 */ /* 0x040fe400000000ff */
[----:B------:R-:W-:Y:S01]  /*6800*/  PRMT R195, R14, 0x7771, RZ ;  /* 0x000077710ec37816 */ /* 0x000fe200000000ff */
[----:B------:R-:W-:Y:S01]  /*6810*/  STG.E.U8 desc[UR18][R96.64], R205 ;  /* 0x000000cd60007986 */ /* 0x000fe2000c101112 */
[C---:B------:R-:W-:Y:S02]  /*6820*/  PRMT R199, R9.reuse, 0x7773, RZ ;  /* 0x0000777309c77816 */ /* 0x040fe400000000ff */
[C---:B------:R-:W-:Y:S01]  /*6830*/  PRMT R201, R9.reuse, 0x7772, RZ ;  /* 0x0000777209c97816 */ /* 0x040fe200000000ff */
[----:B------:R-:W-:Y:S01]  /*6840*/  STG.E.U8 desc[UR18][R98.64], R219 ;  /* 0x000000db62007986 */ /* 0x000fe2000c101112 */
[----:B------:R-:W-:-:S02]  /*6850*/  PRMT R203, R9, 0x7771, RZ ;  /* 0x0000777109cb7816 */ /* 0x000fc400000000ff */
[----:B------:R-:W-:Y:S01]  /*6860*/  PRMT R211, R9, 0x7770, RZ ;  /* 0x0000777009d37816 */ /* 0x000fe200000000ff */
[----:B------:R-:W-:Y:S01]  /*6870*/  STG.E.U8 desc[UR18][R100.64], R177 ;  /* 0x000000b164007986 */ /* 0x000fe2000c101112 */
[----:B------:R-:W-:Y:S02]  /*6880*/  LEA.HI.X.SX32 R7, R48, R136, 0x1, P5 ;  /* 0x0000008830077211 */ /* 0x000fe400028f0eff */
[----:B------:R-:W-:Y:S02]  /*6890*/  PRMT R183, R13, 0x7771, RZ ;  /* 0x000077710db77816 */ /* 0x000fe400000000ff */
[C---:B------:R-:W-:Y:S02]  /*68a0*/  PRMT R223, R11.reuse, 0x7773, RZ ;  /* 0x000077730bdf7816 */ /* 0x040fe400000000ff */
[C---:B------:R-:W-:Y:S01]  /*68b0*/  PRMT R225, R11.reuse, 0x7772, RZ ;  /* 0x000077720be17816 */ /* 0x040fe200000000ff */
[----:B------:R-:W-:Y:S01]  /*68c0*/  STG.E.U8 desc[UR18][R102.64], R183 ;  /* 0x000000b766007986 */ /* 0x000fe2000c101112 */
[----:B------:R-:W-:-:S02]  /*68d0*/  PRMT R227, R11, 0x7771, RZ ;  /* 0x000077710be37816 */ /* 0x000fc400000000ff */
[----:B------:R-:W-:Y:S01]  /*68e0*/  PRMT R229, R11, 0x7770, RZ ;  /* 0x000077700be57816 */ /* 0x000fe200000000ff */
[----:B------:R-:W-:Y:S01]  /*68f0*/  STG.E.U8 desc[UR18][R104.64], R195 ;  /* 0x000000c368007986 */ /* 0x000fe2000c101112 */
[----:B------:R-:W-:Y:S02]  /*6900*/  IADD3 R14, P5, R40, R230, RZ ;  /* 0x000000e6280e7210 */ /* 0x000fe40007fbe0ff */
[----:B------:R-:W-:Y:S02]  /*6910*/  LEA.HI.X.SX32 R9, R46, R136, 0x1, P6 ;  /* 0x000000882e097211 */ /* 0x000fe400030f0eff */
[C---:B------:R-:W-:Y:S02]  /*6920*/  PRMT R151, R13.reuse, 0x7773, RZ ;  /* 0x000077730d977816 */ /* 0x040fe400000000ff */
[----:B------:R-:W-:Y:S02]  /*6930*/  PRMT R181, R13, 0x7772, RZ ;  /* 0x000077720db57816 */ /* 0x000fe400000000ff */
[----:B------:R-:W-:-:S02]  /*6940*/  IADD3 R16, P6, R38, R230, RZ ;  /* 0x000000e626107210 */ /* 0x000fc40007fde0ff */
[----:B------:R-:W-:Y:S02]  /*6950*/  LEA.HI.X.SX32 R11, R44, R136, 0x1, P3 ;  /* 0x000000882c0b7211 */ /* 0x000fe400018f0eff */
[C---:B------:R-:W-:Y:S02]  /*6960*/  PRMT R209, R15.reuse, 0x7771, RZ ;  /* 0x000077710fd17816 */ /* 0x040fe400000000ff */
[----:B------:R-:W-:Y:S02]  /*6970*/  IADD3 R18, P3, R36, R230, RZ ;  /* 0x000000e624127210 */ /* 0x000fe40007f7e0ff */
[----:B------:R-:W-:Y:S01]  /*6980*/  LEA.HI.X.SX32 R13, R42, R136, 0x1, P4 ;  /* 0x000000882a0d7211 */ /* 0x000fe200020f0eff */
[----:B------:R-:W-:Y:S01]  /*6990*/  STG.E.U8 desc[UR18][R106.64], R209 ;  /* 0x000000d16a007986 */ /* 0x000fe2000c101112 */
[C---:B------:R-:W-:Y:S02]  /*69a0*/  PRMT R171, R15.reuse, 0x7773, RZ ;  /* 0x000077730fab7816 */ /* 0x040fe400000000ff */
[----:B------:R-:W-:Y:S01]  /*69b0*/  PRMT R207, R15, 0x7772, RZ ;  /* 0x000077720fcf7816 */ /* 0x000fe200000000ff */
[----:B------:R-:W-:Y:S01]  /*69c0*/  STG.E.U8 desc[UR18][R108.64], R175 ;  /* 0x000000af6c007986 */ /* 0x000fe2000c101112 */
[----:B------:R-:W-:-:S02]  /*69d0*/  IADD3 R20, P4, R28, R230, RZ ;  /* 0x000000e61c147210 */ /* 0x000fc40007f9e0ff */
[----:B------:R-:W-:Y:S01]  /*69e0*/  LEA.HI.X.SX32 R15, R40, R136, 0x1, P5 ;  /* 0x00000088280f7211 */ /* 0x000fe200028f0eff */
[----:B------:R-:W-:Y:S01]  /*69f0*/  STG.E.U8 desc[UR18][R110.64], R181 ;  /* 0x000000b56e007986 */ /* 0x000fe2000c101112 */
[----:B------:R-:W-:Y:S02]  /*6a00*/  IADD3 R22, P5, R30, R230, RZ ;  /* 0x000000e61e167210 */ /* 0x000fe40007fbe0ff */
[----:B------:R-:W-:Y:S01]  /*6a10*/  LEA.HI.X.SX32 R17, R38, R136, 0x1, P6 ;  /* 0x0000008826117211 */ /* 0x000fe200030f0eff */
[----:B------:R-:W-:Y:S01]  /*6a20*/  STG.E.U8 desc[UR18][R112.64], R193 ;  /* 0x000000c170007986 */ /* 0x000fe2000c101112 */
[----:B------:R-:W-:Y:S02]  /*6a30*/  IADD3 R24, P6, R32, R230, RZ ;  /* 0x000000e620187210 */ /* 0x000fe40007fde0ff */
[----:B------:R-:W-:Y:S01]  /*6a40*/  LEA.HI.X.SX32 R19, R36, R136, 0x1, P3 ;  /* 0x0000008824137211 */ /* 0x000fe200018f0eff */
        /* <DEDUP_REMOVED lines=42> */
[----:B------:R0:W-:Y:S01]  /*6cf0*/  STG.E.U8 desc[UR18][R32.64], R201 ;  /* 0x000000c920007986 */ /* 0x0001e2000c101112 */
        /* <DEDUP_REMOVED lines=9> */
[----:B--2---:R-:W-:Y:S01]  /*6d90*/  PRMT R65, R60, 0x7770, RZ ;  /* 0x000077703c417816 */ /* 0x004fe200000000ff */
[----:B0-----:R-:W0:Y:S01]  /*6da0*/  LDC.64 R32, c[0x0][0x230] ;  /* 0x00008c00ff207b82 */ /* 0x001e220000000a00 */
[C---:B------:R-:W-:Y:S01]  /*6db0*/  PRMT R15, R61.reuse, 0x7773, RZ ;  /* 0x000077733d0f7816 */ /* 0x040fe200000000ff */
[----:B------:R-:W-:Y:S01]  /*6dc0*/  STG.E.U8 desc[UR18][R40.64], R199 ;  /* 0x000000c728007986 */ /* 0x000fe2000c101112 */
[----:B------:R-:W-:-:S02]  /*6dd0*/  PRMT R21, R61, 0x7772, RZ ;  /* 0x000077723d157816 */ /* 0x000fc400000000ff */
[----:B------:R-:W-:Y:S01]  /*6de0*/  PRMT R27, R61, 0x7771, RZ ;  /* 0x000077713d1b7816 */ /* 0x000fe200000000ff */
[----:B------:R-:W-:Y:S01]  /*6df0*/  STG.E.U8 desc[UR18][R42.64], R213 ;  /* 0x000000d52a007986 */ /* 0x000fe2000c101112 */
[----:B------:R-:W-:Y:S02]  /*6e00*/  IADD3 R116, P4, R117, R230, RZ ;  /* 0x000000e675747210 */ /* 0x000fe40007f9e0ff */
[----:B------:R-:W-:Y:S01]  /*6e10*/  PRMT R61, R61, 0x7770, RZ ;  /* 0x000077703d3d7816 */ /* 0x000fe200000000ff */
[----:B------:R-:W-:Y:S01]  /*6e20*/  STG.E.U8 desc[UR18][R44.64], R223 ;  /* 0x000000df2c007986 */ /* 0x000fe2000c101112 */
[----:B------:R-:W-:Y:S02]  /*6e30*/  LEA.HI.X.SX32 R55, R55, R136, 0x1, P5 ;  /* 0x0000008837377211 */ /* 0x000fe400028f0eff */
[----:B------:R-:W-:Y:S01]  /*6e40*/  PRMT R31, R62, 0x7770, RZ ;  /* 0x000077703e1f7816 */ /* 0x000fe200000000ff */
        /* <DEDUP_REMOVED lines=8> */
[----:B------:R-:W-:Y:S02]  /*6ed0*/  PRMT R63, R63, 0x7770, RZ ;  /* 0x000077703f3f7816 */ /* 0x000fe400000000ff */
[----:B------:R-:W-:-:S02]  /*6ee0*/  IADD3 R120, P6, R121, R230, RZ ;  /* 0x000000e679787210 */ /* 0x000fc40007fde0ff */
[----:B------:R-:W-:Y:S01]  /*6ef0*/  LEA.HI.X.SX32 R59, R59, R136, 0x1, P3 ;  /* 0x000000883b3b7211 */ /* 0x000fe200018f0eff */
[----:B------:R-:W-:Y:S01]  /*6f00*/  STG.E.U8 desc[UR18][R52.64], R63 ;  /* 0x0000003f34007986 */ /* 0x000fe2000c101112 */
[----:B------:R-:W-:Y:S02]  /*6f10*/  PRMT R29, R60, 0x7771, RZ ;  /* 0x000077713c1d7816 */ /* 0x000fe400000000ff */
[----:B------:R-:W-:Y:S02]  /*6f20*/  IADD3 R122, P3, R123, R230, RZ ;  /* 0x000000e67b7a7210 */ /* 0x000fe40007f7e0ff */
[----:B------:R-:W-:Y:S01]  /*6f30*/  LEA.HI.X.SX32 R117, R117, R136, 0x1, P4 ;  /* 0x0000008875757211 */ /* 0x000fe200020f0eff */
[----:B------:R-:W-:Y:S01]  /*6f40*/  STG.E.U8 desc[UR18][R54.64], R29 ;  /* 0x0000001d36007986 */ /* 0x000fe2000c101112 */
[----:B------:R-:W-:Y:S02]  /*6f50*/  IADD3 R124, P4, R125, R230, RZ ;  /* 0x000000e67d7c7210 */ /* 0x000fe40007f9e0ff */
[----:B------:R-:W-:Y:S01]  /*6f60*/  PRMT R25, R62, 0x7771, RZ ;  /* 0x000077713e197816 */ /* 0x000fe200000000ff */
[----:B------:R-:W-:Y:S01]  /*6f70*/  STG.E.U8 desc[UR18][R56.64], R27 ;  /* 0x0000001b38007986 */ /* 0x000fe2000c101112 */
[----:B------:R-:W-:-:S02]  /*6f80*/  LEA.HI.X.SX32 R119, R119, R136, 0x1, P5 ;  /* 0x0000008877777211 */ /* 0x000fc400028f0eff */
[----:B------:R-:W-:Y:S01]  /*6f90*/  IADD3 R126, P5, R127, R230, RZ ;  /* 0x000000e67f7e7210 */ /* 0x000fe20007fbe0ff */
[----:B------:R1:W-:Y:S01]  /*6fa0*/  STG.E.U8 desc[UR18][R58.64], R25 ;  /* 0x000000193a007986 */ /* 0x0003e2000c101112 */
[----:B------:R-:W-:Y:S02]  /*6fb0*/  LEA.HI.X.SX32 R121, R121, R136, 0x1, P6 ;  /* 0x0000008879797211 */ /* 0x000fe400030f0eff */
[----:B------:R-:W-:Y:S01]  /*6fc0*/  PRMT R23, R60, 0x7772, RZ ;  /* 0x000077723c177816 */ /* 0x000fe200000000ff */
[----:B------:R2:W-:Y:S01]  /*6fd0*/  STG.E.U8 desc[UR18][R116.64], R7 ;  /* 0x0000000774007986 */ /* 0x0005e2000c101112 */
[----:B------:R-:W-:Y:S02]  /*6fe0*/  IADD3 R128, P6, R129, R230, RZ ;  /* 0x000000e681807210 */ /* 0x000fe40007fde0ff */
[----:B------:R-:W-:Y:S01]  /*6ff0*/  LEA.HI.X.SX32 R123, R123, R136, 0x1, P3 ;  /* 0x000000887b7b7211 */ /* 0x000fe200018f0eff */
[----:B------:R-:W-:Y:S01]  /*7000*/  STG.E.U8 desc[UR18][R118.64], R23 ;  /* 0x0000001776007986 */ /* 0x000fe2000c101112 */
[----:B------:R-:W-:-:S02]  /*7010*/  IADD3 R130, P3, R131, R230, RZ ;  /* 0x000000e683827210 */ /* 0x000fc40007f7e0ff */
[----:B------:R-:W-:Y:S01]  /*7020*/  LEA.HI.X.SX32 R125, R125, R136, 0x1, P4 ;  /* 0x000000887d7d7211 */ /* 0x000fe200020f0eff */
[----:B------:R-:W-:Y:S01]  /*7030*/  STG.E.U8 desc[UR18][R120.64], R21 ;  /* 0x0000001578007986 */ /* 0x000fe2000c101112 */
[----:B------:R-:W-:Y:S01]  /*7040*/  PRMT R19, R62, 0x7772, RZ ;  /* 0x000077723e137816 */ /* 0x000fe200000000ff */
[C---:B-1----:R-:W-:Y:S01]  /*7050*/  IMAD.SHL.U32 R25, R2.reuse, 0x4, RZ ;  /* 0x0000000402197824 */ /* 0x042fe200078e00ff */
[----:B------:R-:W-:Y:S01]  /*7060*/  IADD3 R230, P4, R231, R230, RZ ;  /* 0x000000e6e7e67210 */ /* 0x000fe20007f9e0ff */
[----:B------:R-:W-:Y:S01]  /*7070*/  IMAD.HI R2, R2, 0x4, RZ ;  /* 0x0000000402027827 */ /* 0x000fe200078e02ff */
[-C--:B------:R-:W-:Y:S01]  /*7080*/  LEA.HI.X.SX32 R127, R127, R136.reuse, 0x1, P5 ;  /* 0x000000887f7f7211 */ /* 0x080fe200028f0eff */
[----:B------:R-:W-:Y:S01]  /*7090*/  STG.E.U8 desc[UR18][R122.64], R19 ;  /* 0x000000137a007986 */ /* 0x000fe2000c101112 */
[----:B------:R-:W-:Y:S02]  /*70a0*/  PRMT R11, R60, 0x7773, RZ ;  /* 0x000077733c0b7816 */ /* 0x000fe400000000ff */
[-C--:B------:R-:W-:Y:S01]  /*70b0*/  LEA.HI.X.SX32 R129, R129, R136.reuse, 0x1, P6 ;  /* 0x0000008881817211 */ /* 0x080fe200030f0eff */
[----:B------:R-:W-:Y:S01]  /*70c0*/  STG.E.U8 desc[UR18][R124.64], R17 ;  /* 0x000000117c007986 */ /* 0x000fe2000c101112 */
[----:B------:R-:W-:-:S02]  /*70d0*/  LEA.HI.X.SX32 R131, R131, R136, 0x1, P3 ;  /* 0x0000008883837211 */ /* 0x000fc400018f0eff */
[----:B------:R-:W-:Y:S01]  /*70e0*/  PRMT R13, R62, 0x7773, RZ ;  /* 0x000077733e0d7816 */ /* 0x000fe200000000ff */
[----:B------:R1:W-:Y:S01]  /*70f0*/  STG.E.U8 desc[UR18][R126.64], R11 ;  /* 0x0000000b7e007986 */ /* 0x0003e2000c101112 */
[----:B------:R-:W-:Y:S02]  /*7100*/  LEA.HI.X.SX32 R231, R231, R136, 0x1, P4 ;  /* 0x00000088e7e77211 */ /* 0x000fe400020f0eff */
[----:B--2---:R-:W-:Y:S01]  /*7110*/  FSEL R7, R132, -INF , P2 ;  /* 0xff80000084077808 */ /* 0x004fe20001000000 */
[----:B------:R2:W-:Y:S01]  /*7120*/  STG.E.U8 desc[UR18][R128.64], R15 ;  /* 0x0000000f80007986 */ /* 0x0005e2000c101112 */
[----:B------:R-:W-:Y:S02]  /*7130*/  FSEL R8, R133, -INF , P1 ;  /* 0xff80000085087808 */ /* 0x000fe40000800000 */
[----:B0-----:R-:W-:Y:S01]  /*7140*/  IADD3 R6, P1, P2, R25, UR5, R32 ;  /* 0x0000000519067c10 */ /* 0x001fe2000fa3e020 */
[----:B------:R2:W-:Y:S01]  /*7150*/  STG.E.U8 desc[UR18][R130.64], R13 ;  /* 0x0000000d82007986 */ /* 0x0005e2000c101112 */
[----:B------:R-:W-:Y:S01]  /*7160*/  FFMA R10, R7, 0.69314718246459960938, R4 ;  /* 0x3f317218070a7823 */ /* 0x000fe20000000004 */
[----:B------:R-:W-:-:S02]  /*7170*/  UIMAD.WIDE UR4, UR4, 0x4, URZ ;  /* 0x00000004040478a5 */ /* 0x000fc4000f8e023f */
[----:B------:R2:W-:Y:S01]  /*7180*/  STG.E.U8 desc[UR18][R230.64], R9 ;  /* 0x00000009e6007986 */ /* 0x0005e2000c101112 */
[----:B-1----:R-:W-:Y:S01]  /*7190*/  FFMA R11, R8, 0.69314718246459960938, R3 ;  /* 0x3f317218080b7823 */ /* 0x002fe20000000003 */
[----:B------:R-:W-:Y:S02]  /*71a0*/  BAR.SYNC.DEFER_BLOCKING 0x0 ;  /* 0x0000000000007b1d */ /* 0x000fe40000010000 */
[----:B------:R-:W-:-:S04]  /*71b0*/  IADD3.X R7, R2, UR5, R33, P1, P2 ;  /* 0x0000000502077c10 */ /* 0x000fc80008fe4421 */
[----:B------:R2:W-:Y:S02]  /*71c0*/  STS.64 [R0+UR17], R10 ;  /* 0x0000000a00007988 */ /* 0x0005e40008000a11 */
[----:B------:R-:W-:Y:S06]  /*71d0*/  BAR.SYNC.DEFER_BLOCKING 0x0 ;  /* 0x0000000000007b1d */ /* 0x000fec0000010000 */
[----:B------:R-:W-:Y:S05]  /*71e0*/  @P0 EXIT ;  /* 0x000000000000094d */ /* 0x000fea0003800000 */
[----:B------:R-:W0:Y:S04]  /*71f0*/  LDS R5, [R5] ;  /* 0x0000000005057984 */ /* 0x000e280000000800 */
[----:B0-----:R-:W-:Y:S01]  /*7200*/  STG.E desc[UR18][R6.64], R5 ;  /* 0x0000000506007986 */ /* 0x001fe2000c101912 */
[----:B------:R-:W-:Y:S05]  /*7210*/  EXIT ;  /* 0x000000000000794d */ /* 0x000fea0003800000 */
.L_x_2:
[----:B------:R-:W-:-:S00]  /*7220*/  BRA `(.L_x_2) ;  /* 0xfffffffc00fc7947 */ /* 0x000fc0000383ffff */
[----:B------:R-:W-:-:S00]  /*7230*/  NOP ;  /* 0x0000000000007918 */ /* 0x000fc00000000000 */
        /* <DEDUP_REMOVED lines=12> */
.L_x_3:


//--------------------- .nv.global.init           --------------------------
	.section	.nv.global.init,"aw",@progbits
.nv.global.init:
	.type		_$_str,@object
	.size		_$_str,(.L_0 - _$_str)
_$_str:
        /*0000*/ 	.byte	0x5f, 0x5f, 0x43, 0x55, 0x44, 0x41, 0x5f, 0x46, 0x54, 0x5a, 0x00
.L_0:


//--------------------- .nv.shared.attn_fwd       --------------------------
	.section	.nv.shared.attn_fwd,"aw",@nobits
	.sectionflags	@""
	.align	16
	.zero		1024


//--------------------- .nv.shared.reserved.0     --------------------------
	.section	.nv.shared.reserved.0,"aw",@nobits
	.weak		__nv_reservedSMEM_offset_0_alias
	.size		__nv_reservedSMEM_offset_0_alias, 0, 0
	.other		__nv_reservedSMEM_offset_0_alias,@"STO_CUDA_RESERVED_SHARED STV_DEFAULT"
__nv_reservedSMEM_offset_0_alias:
	.zero		0


//--------------------- .nv.constant0.attn_fwd    --------------------------
	.section	.nv.constant0.attn_fwd,"a",@progbits
	.sectionflags	@""
	.align	4
.nv.constant0.attn_fwd:
	.zero		664


//--------------------- SYMBOLS --------------------------

	.type		.nv.reservedSmem.offset0,@object
	.size		.nv.reservedSmem.offset0,0x4
